def attn_fwd(
    Q,
    K,
    V,
    Out,
    Lse,
    sm_scale,
    stride_qz,
    stride_qh,
    stride_qm,
    stride_qk,
    stride_kz,
    stride_kh,
    stride_kn,
    stride_kk,
    stride_vz,
    stride_vh,
    stride_vn,
    stride_vk,
    stride_oz,
    stride_oh,
    stride_om,
    stride_ok,
    seqlen_q,
    seqlen_k,
    BLOCK_M: tl.constexpr,
    BLOCK_N: tl.constexpr,
    HEAD_DIM: tl.constexpr,
    CAUSAL: tl.constexpr,
):
    start_m = tl.program_id(0)
    off_hz = tl.program_id(1)
    q_off = off_hz * stride_qh
    k_off = off_hz * stride_kh
    v_off = off_hz * stride_vh
    offs_m = start_m * BLOCK_M + tl.arange(0, BLOCK_M)
    offs_d = tl.arange(0, HEAD_DIM)
    offs_n = tl.arange(0, BLOCK_N)
    q_ptrs = Q + q_off + offs_m[:, None] * stride_qm + offs_d[None, :] * stride_qk
    k_ptrs = K + k_off + offs_d[:, None] * stride_kk + offs_n[None, :] * stride_kn
    v_ptrs = V + v_off + offs_n[:, None] * stride_vn + offs_d[None, :] * stride_vk
    m_i = tl.full([BLOCK_M], float("-inf"), dtype=tl.float32)
    l_i = tl.zeros([BLOCK_M], dtype=tl.float32) + 1.0
    acc = tl.zeros([BLOCK_M, HEAD_DIM], dtype=tl.float32)
    q = tl.load(q_ptrs)
    acc, l_i, m_i = _attn_fwd_inner(
        acc,
        l_i,
        m_i,
        q,
        k_ptrs,
        v_ptrs,
        sm_scale,
        stride_kn,
        stride_vn,
        start_m,
        seqlen_k,
        BLOCK_M,
        BLOCK_N,
        HEAD_DIM,
        CAUSAL,
    )
    acc = acc / l_i[:, None]
    lse = m_i + tl.math.log2(l_i) / 1.4426950408889634
    o_ptrs = (
        Out
        + off_hz * stride_oh
        + offs_m[:, None] * stride_om
        + offs_d[None, :] * stride_ok
    )
    tl.store(o_ptrs, acc.to(Out.dtype.element_ty))
    tl.store(Lse + off_hz * seqlen_q + offs_m, lse)

# config = {"BLOCK_M": 64, "BLOCK_N": 32, "HEAD_DIM": 32, "arch": "sm_100", "causal": false, "dtype": "fp16", "num_stages": 2, "num_warps": 8}
# arch = sm_100


// ===== COMPILED SASS (sm_100a) =====

	.target	sm_100a

	.elftype	@"ET_EXEC"


//--------------------- .note.nv.tkinfo           --------------------------
	.section	.note.nv.tkinfo,"",@"SHT_NOTE"
	.sectionflags	@"SHF_NOTE_NV_TKINFO"
	.tkinfo
        /*0018*/ 	.word	0x00000081
        /*0030*/ 	.string	""
        /*0030*/ 	.string	"ptxas-blackwell"
        /*0030*/ 	.string	"Cuda compilation tools, release 12.9, V12.9.86"
        /*0030*/ 	.string	"Build cuda_12.9.r12.9/compiler.36037853_0"
        /*0030*/ 	.string	"-v  -suppress-debug-info  -lineinfo  -arch sm_100a "



//--------------------- .note.nv.cuver            --------------------------
	.section	.note.nv.cuver,"",@"SHT_NOTE"
	.sectionflags	@"SHF_NOTE_NV_CUVER"
        /*0018*/ 	.short	0x0001
        /*001a*/ 	.short	0x0064
        /*001c*/ 	.short	0x0001
        /*001e*/ 	.short	0x0000
        /*0020*/ 	.short	0x0001
        /*0022*/ 	.short	0x0000


//--------------------- .nv.info                  --------------------------
	.section	.nv.info,"",@"SHT_CUDA_INFO"
	.align	4


	//----- nvinfo : EIATTR_REGCOUNT
	.align		4
        /*0000*/ 	.byte	0x04, 0x2f
        /*0002*/ 	.short	(.L_5 - .L_4)
	.align		4
.L_4:
        /*0004*/ 	.word	index@(attn_fwd)
        /*0008*/ 	.word	0x00000030


	//----- nvinfo : EIATTR_FRAME_SIZE
	.align		4
.L_5:
        /*000c*/ 	.byte	0x04, 0x11
        /*000e*/ 	.short	(.L_7 - .L_6)
	.align		4
.L_6:
        /*0010*/ 	.word	index@($__internal_2_$__cuda_sm10x_tcgen05_guardrail_trap_unallocated_columns_being_dealloced)
        /*0014*/ 	.word	0x00000000


	//----- nvinfo : EIATTR_FRAME_SIZE
	.align		4
.L_7:
        /*0018*/ 	.byte	0x04, 0x11
        /*001a*/ 	.short	(.L_9 - .L_8)
	.align		4
.L_8:
        /*001c*/ 	.word	index@($__internal_1_$__cuda_sm10x_tcgen05_guardrail_trap_phase_invalid_during_alloc)
        /*0020*/ 	.word	0x00000000


	//----- nvinfo : EIATTR_FRAME_SIZE
	.align		4
.L_9:
        /*0024*/ 	.byte	0x04, 0x11
        /*0026*/ 	.short	(.L_11 - .L_10)
	.align		4
.L_10:
        /*0028*/ 	.word	index@($__internal_0_$__cuda_sm10x_tcgen05_guardrail_trap_col_being_dealloced_not_returned_by_alloc)
        /*002c*/ 	.word	0x00000000


	//----- nvinfo : EIATTR_FRAME_SIZE
	.align		4
.L_11:
        /*0030*/ 	.byte	0x04, 0x11
        /*0032*/ 	.short	(.L_13 - .L_12)
	.align		4
.L_12:
        /*0034*/ 	.word	index@(attn_fwd)
        /*0038*/ 	.word	0x00000000


	//----- nvinfo : EIATTR_MIN_STACK_SIZE
	.align		4
.L_13:
        /*003c*/ 	.byte	0x04, 0x12
        /*003e*/ 	.short	(.L_15 - .L_14)
	.align		4
.L_14:
        /*0040*/ 	.word	index@(attn_fwd)
        /*0044*/ 	.word	0x00000000
.L_15:


//--------------------- .nv.info.attn_fwd         --------------------------
	.section	.nv.info.attn_fwd,"",@"SHT_CUDA_INFO"
	.sectionflags	@""
	.align	4


	//----- nvinfo : EIATTR_CUDA_API_VERSION
	.align		4
        /*0000*/ 	.byte	0x04, 0x37
        /*0002*/ 	.short	(.L_17 - .L_16)
.L_16:
        /*0004*/ 	.word	0x00000081


	//----- nvinfo : EIATTR_KPARAM_INFO
	.align		4
.L_17:
        /*0008*/ 	.byte	0x04, 0x17
        /*000a*/ 	.short	(.L_19 - .L_18)
.L_18:
        /*000c*/ 	.word	0x00000000
        /*0010*/ 	.short	0x0019
        /*0012*/ 	.short	0x0080
        /*0014*/ 	.byte	0x00, 0xf4, 0x21, 0x00


	//----- nvinfo : EIATTR_KPARAM_INFO
	.align		4
.L_19:
        /*0018*/ 	.byte	0x04, 0x17
        /*001a*/ 	.short	(.L_21 - .L_20)
.L_20:
        /*001c*/ 	.word	0x00000000
        /*0020*/ 	.short	0x0018
        /*0022*/ 	.short	0x0078
        /*0024*/ 	.byte	0x00, 0xf4, 0x21, 0x00


	//----- nvinfo : EIATTR_KPARAM_INFO
	.align		4
.L_21:
        /*0028*/ 	.byte	0x04, 0x17
        /*002a*/ 	.short	(.L_23 - .L_22)
.L_22:
        /*002c*/ 	.word	0x00000000
        /*0030*/ 	.short	0x0017
        /*0032*/ 	.short	0x0070
        /*0034*/ 	.byte	0x00, 0xf0, 0x11, 0x00


	//----- nvinfo : EIATTR_KPARAM_INFO
	.align		4
.L_23:
        /*0038*/ 	.byte	0x04, 0x17
        /*003a*/ 	.short	(.L_25 - .L_24)
.L_24:
        /*003c*/ 	.word	0x00000000
        /*0040*/ 	.short	0x0016
        /*0042*/ 	.short	0x006c
        /*0044*/ 	.byte	0x00, 0xf0, 0x11, 0x00


	//----- nvinfo : EIATTR_KPARAM_INFO
	.align		4
.L_25:
        /*0048*/ 	.byte	0x04, 0x17
        /*004a*/ 	.short	(.L_27 - .L_26)
.L_26:
        /*004c*/ 	.word	0x00000000
        /*0050*/ 	.short	0x0015
        /*0052*/ 	.short	0x0068
        /*0054*/ 	.byte	0x00, 0xf0, 0x11, 0x00


	//----- nvinfo : EIATTR_KPARAM_INFO
	.align		4
.L_27:
        /*0058*/ 	.byte	0x04, 0x17
        /*005a*/ 	.short	(.L_29 - .L_28)
.L_28:
        /*005c*/ 	.word	0x00000000
        /*0060*/ 	.short	0x0014
        /*0062*/ 	.short	0x0064
        /*0064*/ 	.byte	0x00, 0xf0, 0x11, 0x00


	//----- nvinfo : EIATTR_KPARAM_INFO
	.align		4
.L_29:
        /*0068*/ 	.byte	0x04, 0x17
        /*006a*/ 	.short	(.L_31 - .L_30)
.L_30:
        /*006c*/ 	.word	0x00000000
        /*0070*/ 	.short	0x0013
        /*0072*/ 	.short	0x0060
        /*0074*/ 	.byte	0x00, 0xf0, 0x11, 0x00


	//----- nvinfo : EIATTR_KPARAM_INFO
	.align		4
.L_31:
        /*0078*/ 	.byte	0x04, 0x17
        /*007a*/ 	.short	(.L_33 - .L_32)
.L_32:
        /*007c*/ 	.word	0x00000000
        /*0080*/ 	.short	0x0012
        /*0082*/ 	.short	0x005c
        /*0084*/ 	.byte	0x00, 0xf0, 0x11, 0x00


	//----- nvinfo : EIATTR_KPARAM_INFO
	.align		4
.L_33:
        /*0088*/ 	.byte	0x04, 0x17
        /*008a*/ 	.short	(.L_35 - .L_34)
.L_34:
        /*008c*/ 	.word	0x00000000
        /*0090*/ 	.short	0x0011
        /*0092*/ 	.short	0x0058
        /*0094*/ 	.byte	0x00, 0xf0, 0x11, 0x00


	//----- nvinfo : EIATTR_KPARAM_INFO
	.align		4
.L_35:
        /*0098*/ 	.byte	0x04, 0x17
        /*009a*/ 	.short	(.L_37 - .L_36)
.L_36:
        /*009c*/ 	.word	0x00000000
        /*00a0*/ 	.short	0x0010
        /*00a2*/ 	.short	0x0054
        /*00a4*/ 	.byte	0x00, 0xf0, 0x11, 0x00


	//----- nvinfo : EIATTR_KPARAM_INFO
	.align		4
.L_37:
        /*00a8*/ 	.byte	0x04, 0x17
        /*00aa*/ 	.short	(.L_39 - .L_38)
.L_38:
        /*00ac*/ 	.word	0x00000000
        /*00b0*/ 	.short	0x000f
        /*00b2*/ 	.short	0x0050
        /*00b4*/ 	.byte	0x00, 0xf0, 0x11, 0x00


	//----- nvinfo : EIATTR_KPARAM_INFO
	.align		4
.L_39:
        /*00b8*/ 	.byte	0x04, 0x17
        /*00ba*/ 	.short	(.L_41 - .L_40)
.L_40:
        /*00bc*/ 	.word	0x00000000
        /*00c0*/ 	.short	0x000e
        /*00c2*/ 	.short	0x004c
        /*00c4*/ 	.byte	0x00, 0xf0, 0x11, 0x00


	//----- nvinfo : EIATTR_KPARAM_INFO
	.align		4
.L_41:
        /*00c8*/ 	.byte	0x04, 0x17
        /*00ca*/ 	.short	(.L_43 - .L_42)
.L_42:
        /*00cc*/ 	.word	0x00000000
        /*00d0*/ 	.short	0x000d
        /*00d2*/ 	.short	0x0048
        /*00d4*/ 	.byte	0x00, 0xf0, 0x11, 0x00


	//----- nvinfo : EIATTR_KPARAM_INFO
	.align		4
.L_43:
        /*00d8*/ 	.byte	0x04, 0x17
        /*00da*/ 	.short	(.L_45 - .L_44)
.L_44:
        /*00dc*/ 	.word	0x00000000
        /*00e0*/ 	.short	0x000c
        /*00e2*/ 	.short	0x0044
        /*00e4*/ 	.byte	0x00, 0xf0, 0x11, 0x00


	//----- nvinfo : EIATTR_KPARAM_INFO
	.align		4
.L_45:
        /*00e8*/ 	.byte	0x04, 0x17
        /*00ea*/ 	.short	(.L_47 - .L_46)
.L_46:
        /*00ec*/ 	.word	0x00000000
        /*00f0*/ 	.short	0x000b
        /*00f2*/ 	.short	0x0040
        /*00f4*/ 	.byte	0x00, 0xf0, 0x11, 0x00


	//----- nvinfo : EIATTR_KPARAM_INFO
	.align		4
.L_47:
        /*00f8*/ 	.byte	0x04, 0x17
        /*00fa*/ 	.short	(.L_49 - .L_48)
.L_48:
        /*00fc*/ 	.word	0x00000000
        /*0100*/ 	.short	0x000a
        /*0102*/ 	.short	0x003c
        /*0104*/ 	.byte	0x00, 0xf0, 0x11, 0x00


	//----- nvinfo : EIATTR_KPARAM_INFO
	.align		4
.L_49:
        /*0108*/ 	.byte	0x04, 0x17
        /*010a*/ 	.short	(.L_51 - .L_50)
.L_50:
        /*010c*/ 	.word	0x00000000
        /*0110*/ 	.short	0x0009
        /*0112*/ 	.short	0x0038
        /*0114*/ 	.byte	0x00, 0xf0, 0x11, 0x00


	//----- nvinfo : EIATTR_KPARAM_INFO
	.align		4
.L_51:
        /*0118*/ 	.byte	0x04, 0x17
        /*011a*/ 	.short	(.L_53 - .L_52)
.L_52:
        /*011c*/ 	.word	0x00000000
        /*0120*/ 	.short	0x0008
        /*0122*/ 	.short	0x0034
        /*0124*/ 	.byte	0x00, 0xf0, 0x11, 0x00


	//----- nvinfo : EIATTR_KPARAM_INFO
	.align		4
.L_53:
        /*0128*/ 	.byte	0x04, 0x17
        /*012a*/ 	.short	(.L_55 - .L_54)
.L_54:
        /*012c*/ 	.word	0x00000000
        /*0130*/ 	.short	0x0007
        /*0132*/ 	.short	0x0030
        /*0134*/ 	.byte	0x00, 0xf0, 0x11, 0x00


	//----- nvinfo : EIATTR_KPARAM_INFO
	.align		4
.L_55:
        /*0138*/ 	.byte	0x04, 0x17
        /*013a*/ 	.short	(.L_57 - .L_56)
.L_56:
        /*013c*/ 	.word	0x00000000
        /*0140*/ 	.short	0x0006
        /*0142*/ 	.short	0x002c
        /*0144*/ 	.byte	0x00, 0xf0, 0x11, 0x00


	//----- nvinfo : EIATTR_KPARAM_INFO
	.align		4
.L_57:
        /*0148*/ 	.byte	0x04, 0x17
        /*014a*/ 	.short	(.L_59 - .L_58)
.L_58:
        /*014c*/ 	.word	0x00000000
        /*0150*/ 	.short	0x0005
        /*0152*/ 	.short	0x0028
        /*0154*/ 	.byte	0x00, 0xf0, 0x11, 0x00


	//----- nvinfo : EIATTR_KPARAM_INFO
	.align		4
.L_59:
        /*0158*/ 	.byte	0x04, 0x17
        /*015a*/ 	.short	(.L_61 - .L_60)
.L_60:
        /*015c*/ 	.word	0x00000000
        /*0160*/ 	.short	0x0004
        /*0162*/ 	.short	0x0020
        /*0164*/ 	.byte	0x00, 0xf4, 0x21, 0x00


	//----- nvinfo : EIATTR_KPARAM_INFO
	.align		4
.L_61:
        /*0168*/ 	.byte	0x04, 0x17
        /*016a*/ 	.short	(.L_63 - .L_62)
.L_62:
        /*016c*/ 	.word	0x00000000
        /*0170*/ 	.short	0x0003
        /*0172*/ 	.short	0x0018
        /*0174*/ 	.byte	0x00, 0xf4, 0x21, 0x00


	//----- nvinfo : EIATTR_KPARAM_INFO
	.align		4
.L_63:
        /*0178*/ 	.byte	0x04, 0x17
        /*017a*/ 	.short	(.L_65 - .L_64)
.L_64:
        /*017c*/ 	.word	0x00000000
        /*0180*/ 	.short	0x0002
        /*0182*/ 	.short	0x0010
        /*0184*/ 	.byte	0x00, 0xf4, 0x21, 0x00


	//----- nvinfo : EIATTR_KPARAM_INFO
	.align		4
.L_65:
        /*0188*/ 	.byte	0x04, 0x17
        /*018a*/ 	.short	(.L_67 - .L_66)
.L_66:
        /*018c*/ 	.word	0x00000000
        /*0190*/ 	.short	0x0001
        /*0192*/ 	.short	0x0008
        /*0194*/ 	.byte	0x00, 0xf4, 0x21, 0x00


	//----- nvinfo : EIATTR_KPARAM_INFO
	.align		4
.L_67:
        /*0198*/ 	.byte	0x04, 0x17
        /*019a*/ 	.short	(.L_69 - .L_68)
.L_68:
        /*019c*/ 	.word	0x00000000
        /*01a0*/ 	.short	0x0000
        /*01a2*/ 	.short	0x0000
        /*01a4*/ 	.byte	0x00, 0xf4, 0x21, 0x00


	//----- nvinfo : EIATTR_AT_ENTRY_FRAGMENTS
	.align		4
.L_69:
        /*01a8*/ 	.byte	0x04, 0x4f
        /*01aa*/ 	.short	(.L_71 - .L_70)


	//   ....[0]....
.L_70:
        /*01ac*/ 	.word	0x00000004


	//----- nvinfo : EIATTR_RESERVED_SMEM_USED
	.align		4
.L_71:
        /*01b0*/ 	.byte	0x01, 0x41
	.zero		2


	//----- nvinfo : EIATTR_SPARSE_MMA_MASK
	.align		4
        /*01b4*/ 	.byte	0x03, 0x50
        /*01b6*/ 	.short	0x0000


	//----- nvinfo : EIATTR_TCGEN05_1CTA_USED
	.align		4
        /*01b8*/ 	.byte	0x01, 0x51
	.zero		2


	//----- nvinfo : EIATTR_MAXREG_COUNT
	.align		4
        /*01bc*/ 	.byte	0x03, 0x1b
        /*01be*/ 	.short	0x00ff


	//----- nvinfo : EIATTR_NUM_BARRIERS
	.align		4
        /*01c0*/ 	.byte	0x02, 0x4c
        /*01c2*/ 	.byte	0x01
	.zero		1


	//----- nvinfo : EIATTR_INT_WARP_WIDE_INSTR_OFFSETS
	.align		4
        /*01c4*/ 	.byte	0x04, 0x31
        /*01c6*/ 	.short	(.L_73 - .L_72)


	//   ....[0]....
.L_72:
        /*01c8*/ 	.word	0x00000a10


	//   ....[1]....
        /*01cc*/ 	.word	0x00000a20


	//   ....[2]....
        /*01d0*/ 	.word	0x00000bc0


	//   ....[3]....
        /*01d4*/ 	.word	0x00000c40


	//   ....[4]....
        /*01d8*/ 	.word	0x00001c50


	//   ....[5]....
        /*01dc*/ 	.word	0x000033e0


	//   ....[6]....
        /*01e0*/ 	.word	0x00003430


	//----- nvinfo : EIATTR_COOP_GROUP_MASK_REGIDS
	.align		4
.L_73:
        /*01e4*/ 	.byte	0x04, 0x29
        /*01e6*/ 	.short	(.L_75 - .L_74)


	//   ....[0]....
.L_74:
        /*01e8*/ 	.word	0xffffffff


	//   ....[1]....
        /*01ec*/ 	.word	0xffffffff


	//   ....[2]....
        /*01f0*/ 	.word	0xffffffff


	//   ....[3]....
        /*01f4*/ 	.word	0xffffffff


	//   ....[4]....
        /*01f8*/ 	.word	0xffffffff


	//   ....[5]....
        /*01fc*/ 	.word	0xffffffff


	//   ....[6]....
        /*0200*/ 	.word	0xffffffff


	//   ....[7]....
        /*0204*/ 	.word	0xffffffff


	//   ....[8]....
        /*0208*/ 	.word	0xffffffff


	//   ....[9]....
        /*020c*/ 	.word	0xffffffff


	//   ....[10]....
        /*0210*/ 	.word	0xffffffff


	//   ....[11]....
        /*0214*/ 	.word	0xffffffff


	//----- nvinfo : EIATTR_COOP_GROUP_INSTR_OFFSETS
	.align		4
.L_75:
        /*0218*/ 	.byte	0x04, 0x28
        /*021a*/ 	.short	(.L_77 - .L_76)


	//   ....[0]....
.L_76:
        /*021c*/ 	.word	0x00000050


	//   ....[1]....
        /*0220*/ 	.word	0x00000310


	//   ....[2]....
        /*0224*/ 	.word	0x000010c0


	//   ....[3]....
        /*0228*/ 	.word	0x00001290


	//   ....[4]....
        /*022c*/ 	.word	0x000014e0


	//   ....[5]....
        /*0230*/ 	.word	0x00001540


	//   ....[6]....
        /*0234*/ 	.word	0x00001f20


	//   ....[7]....
        /*0238*/ 	.word	0x00001f70


	//   ....[8]....
        /*023c*/ 	.word	0x000021c0


	//   ....[9]....
        /*0240*/ 	.word	0x00002230


	//   ....[10]....
        /*0244*/ 	.word	0x00003270


	//   ....[11]....
        /*0248*/ 	.word	0x000034e0


	//----- nvinfo : EIATTR_VRC_CTA_INIT_COUNT
	.align		4
.L_77:
        /*024c*/ 	.byte	0x02, 0x4a
        /*024e*/ 	.byte	0x80
	.zero		1


	//----- nvinfo : EIATTR_MBARRIER_INSTR_OFFSETS
	.align		4
        /*0250*/ 	.byte	0x04, 0x39
        /*0252*/ 	.short	(.L_79 - .L_78)


	//   ....[0]....
.L_78:
        /*0254*/ 	.word	0x00000b30
        /*0258*/ 	.word	0x000000ff
        /*025c*/ 	.word	0x00000000
        /*0260*/ 	.short	0x0100
        /*0262*/ 	.byte	0x12
	.zero		1


	//   ....[1]....
        /*0264*/ 	.word	0x00000c30
        /*0268*/ 	.word	0x000000ff
        /*026c*/ 	.word	0x00002808
        /*0270*/ 	.short	0x0100
        /*0272*/ 	.byte	0x0e
	.zero		1


	//   ....[2]....
        /*0274*/ 	.word	0x00000cc0
        /*0278*/ 	.word	0x000000ff
        /*027c*/ 	.word	0x00001800
        /*0280*/ 	.short	0x0100
        /*0282*/ 	.byte	0x0e
	.zero		1


	//   ....[3]....
        /*0284*/ 	.word	0x00000ea0
        /*0288*/ 	.word	0x000000ff
        /*028c*/ 	.word	0x00001800
        /*0290*/ 	.short	0x010a
        /*0292*/ 	.byte	0x0e
	.zero		1


	//   ....[4]....
        /*0294*/ 	.word	0x00000f60
        /*0298*/ 	.word	0x000000ff
        /*029c*/ 	.word	0x00001800
        /*02a0*/ 	.short	0x0108
        /*02a2*/ 	.byte	0x0e
	.zero		1


	//   ....[5]....
        /*02a4*/ 	.word	0x00001cd0
        /*02a8*/ 	.word	0x000000ff
        /*02ac*/ 	.word	0x00002810
        /*02b0*/ 	.short	0x0100
        /*02b2*/ 	.byte	0x0e
	.zero		1


	//   ....[6]....
        /*02b4*/ 	.word	0x00001df0
        /*02b8*/ 	.word	0x000000ff
        /*02bc*/ 	.word	0x00002810
        /*02c0*/ 	.short	0x010a
        /*02c2*/ 	.byte	0x0e
	.zero		1


	//   ....[7]....
        /*02c4*/ 	.word	0x00001e40
        /*02c8*/ 	.word	0x000000ff
        /*02cc*/ 	.word	0x00002810
        /*02d0*/ 	.short	0x0108
        /*02d2*/ 	.byte	0x0e
	.zero		1


	//   ....[8]....
        /*02d4*/ 	.word	0x000022a0
        /*02d8*/ 	.word	0x000000ff
        /*02dc*/ 	.word	0x00000000
        /*02e0*/ 	.short	0x010a
        /*02e2*/ 	.byte	0x12
	.zero		1


	//   ....[9]....
        /*02e4*/ 	.word	0x000028e0
        /*02e8*/ 	.word	0x000000ff
        /*02ec*/ 	.word	0x00000000
        /*02f0*/ 	.short	0x010a
        /*02f2*/ 	.byte	0x12
	.zero		1


	//   ....[10]....
        /*02f4*/ 	.word	0x00002a60
        /*02f8*/ 	.word	0x000000ff
        /*02fc*/ 	.word	0x00002800
        /*0300*/ 	.short	0x0108
        /*0302*/ 	.byte	0x0e
	.zero		1


	//   ....[11]....
        /*0304*/ 	.word	0x00002b50
        /*0308*/ 	.word	0x000000ff
        /*030c*/ 	.word	0x00002808
        /*0310*/ 	.short	0x0108
        /*0312*/ 	.byte	0x0e
	.zero		1


	//   ....[12]....
        /*0314*/ 	.word	0x00003500
        /*0318*/ 	.word	0x000000ff
        /*031c*/ 	.word	0x00001800
        /*0320*/ 	.short	0x010a
        /*0322*/ 	.byte	0x0e
	.zero		1


	//   ....[13]....
        /*0324*/ 	.word	0x00003530
        /*0328*/ 	.word	0x000000ff
        /*032c*/ 	.word	0x00002810
        /*0330*/ 	.short	0x010a
        /*0332*/ 	.byte	0x0e
	.zero		1


	//   ....[14]....
        /*0334*/ 	.word	0x00003560
        /*0338*/ 	.word	0x000000ff
        /*033c*/ 	.word	0x00000000
        /*0340*/ 	.short	0x010a
        /*0342*/ 	.byte	0x12
	.zero		1


	//   ....[15]....
        /*0344*/ 	.word	0x00003590
        /*0348*/ 	.word	0x000000ff
        /*034c*/ 	.word	0x00000000
        /*0350*/ 	.short	0x010a
        /*0352*/ 	.byte	0x12
	.zero		1


	//----- nvinfo : EIATTR_NUM_MBARRIERS
	.align		4
.L_79:
        /*0354*/ 	.byte	0x03, 0x38
        /*0356*/ 	.short	0xffff


	//----- nvinfo : EIATTR_EXIT_INSTR_OFFSETS
	.align		4
        /*0358*/ 	.byte	0x04, 0x1c
        /*035a*/ 	.short	(.L_81 - .L_80)


	//   ....[0]....
.L_80:
        /*035c*/ 	.word	0x000034f0


	//----- nvinfo : EIATTR_REQNTID
	.align		4
.L_81:
        /*0360*/ 	.byte	0x04, 0x10
        /*0362*/ 	.short	(.L_83 - .L_82)
.L_82:
        /*0364*/ 	.word	0x00000100
        /*0368*/ 	.word	0x00000001
        /*036c*/ 	.word	0x00000001


	//----- nvinfo : EIATTR_CRS_STACK_SIZE
	.align		4
.L_83:
        /*0370*/ 	.byte	0x04, 0x1e
        /*0372*/ 	.short	(.L_85 - .L_84)
.L_84:
        /*0374*/ 	.word	0x00000000


	//----- nvinfo : EIATTR_CBANK_PARAM_SIZE
	.align		4
.L_85:
        /*0378*/ 	.byte	0x03, 0x19
        /*037a*/ 	.short	0x0088


	//----- nvinfo : EIATTR_PARAM_CBANK
	.align		4
        /*037c*/ 	.byte	0x04, 0x0a
        /*037e*/ 	.short	(.L_87 - .L_86)
	.align		4
.L_86:
        /*0380*/ 	.word	index@(.nv.constant0.attn_fwd)
        /*0384*/ 	.short	0x0380
        /*0386*/ 	.short	0x0088


	//----- nvinfo : EIATTR_SW_WAR
	.align		4
.L_87:
        /*0388*/ 	.byte	0x04, 0x36
        /*038a*/ 	.short	(.L_89 - .L_88)
.L_88:
        /*038c*/ 	.word	0x00000008
.L_89:


//--------------------- .nv.compat                --------------------------
	.section	.nv.compat,"",@"SHT_CUDA_COMPAT_INFO"
	.align	4
        /*0000*/ 	.byte	0x02, 0x02, 0x02, 0x00, 0x02, 0x05, 0x05, 0x00, 0x02, 0x03, 0x00, 0x00, 0x02, 0x06, 0x01, 0x00


//--------------------- .nv.callgraph             --------------------------
	.section	.nv.callgraph,"",@"SHT_CUDA_CALLGRAPH"
	.align	4
	.sectionentsize	8
	.align		4
        /*0000*/ 	.word	0x00000000
	.align		4
        /*0004*/ 	.word	0xffffffff
	.align		4
        /*0008*/ 	.word	0x00000000
	.align		4
        /*000c*/ 	.word	0xfffffffe
	.align		4
        /*0010*/ 	.word	0x00000000
	.align		4
        /*0014*/ 	.word	0xfffffffd
	.align		4
        /*0018*/ 	.word	0x00000000
	.align		4
        /*001c*/ 	.word	0xfffffffc


//--------------------- .nv.constant4             --------------------------
	.section	.nv.constant4,"a",@progbits
	.align	8
	.align		8
.nv.constant4:
        /*0000*/ 	.dword	_$_str


//--------------------- .text.attn_fwd            --------------------------
	.section	.text.attn_fwd,"ax",@progbits
	.align	128
        .global         attn_fwd
        .type           attn_fwd,@function
        .size           attn_fwd,(.L_x_28 - attn_fwd)
        .other          attn_fwd,@"STO_CUDA_ENTRY STV_DEFAULT"
attn_fwd:
.text.attn_fwd:
[----:B------:R-:W0:Y:S01]  /*0000*/  LDC R1, c[0x0][0x37c] ;  /* 0x0000df00ff017b82 */ /* 0x000e220000000800 */
[----:B------:R-:W1:Y:S02]  /*0010*/  S2R R0, SR_TID.X ;  /* 0x0000000000007919 */ /* 0x000e640000002100 */
[----:B-1----:R-:W-:-:S13]  /*0020*/  ISETP.GE.U32.AND P1, PT, R0, 0x20, PT ;  /* 0x000000200000780c */ /* 0x002fda0003f26070 */
[----:B------:R-:W-:Y:S05]  /*0030*/  @P1 BRA `(.L_x_0) ;  /* 0x0000000000b81947 */ /* 0x000fea0003800000 */
[----:B------:R-:W1:Y:S01]  /*0040*/  S2UR UR6, SR_CgaCtaId ;  /* 0x00000000000679c3 */ /* 0x000e620000008800 */
[----:B------:R-:W-:Y:S01]  /*0050*/  NOP ;  /* 0x0000000000007918 */ /* 0x000fe20000000000 */
[----:B------:R-:W-:Y:S02]  /*0060*/  UMOV UR4, 0x40 ;  /* 0x0000004000047882 */ /* 0x000fe40000000000 */
[----:B-1----:R-:W-:-:S09]  /*0070*/  ULEA UR4, UR6, UR4, 0x18 ;  /* 0x0000000406047291 */ /* 0x002fd2000f8ec0ff */
[----:B------:R-:W1:Y:S01]  /*0080*/  LDS.U8 R2, [UR4] ;  /* 0x00000004ff027984 */ /* 0x000e620008000000 */
[----:B------:R-:W-:Y:S02]  /*0090*/  UMOV UR4, 0x400 ;  /* 0x0000040000047882 */ /* 0x000fe40000000000 */
[----:B------:R-:W-:Y:S01]  /*00a0*/  ULEA UR4, UR6, UR4, 0x18 ;  /* 0x0000000406047291 */ /* 0x000fe2000f8ec0ff */
[----:B-1----:R-:W-:-:S13]  /*00b0*/  ISETP.NE.AND P0, PT, R2, RZ, PT ;  /* 0x000000ff0200720c */ /* 0x002fda0003f05270 */
[----:B------:R-:W-:Y:S05]  /*00c0*/  @P0 BRA `(.L_x_1) ;  /* 0x00000000007c0947 */ /* 0x000fea0003800000 */
[----:B------:R-:W-:-:S13]  /*00d0*/  ELECT P0, URZ, PT ;  /* 0x0000000000ff782f */ /* 0x000fda0003800000 */
[----:B------:R-:W-:Y:S05]  /*00e0*/  @!P0 BRA `(.L_x_2) ;  /* 0x0000000000848947 */ /* 0x000fea0003800000 */
[----:B------:R-:W-:Y:S01]  /*00f0*/  UMOV UR5, 0x2 ;  /* 0x0000000200057882 */ /* 0x000fe20000000000 */
[----:B------:R-:W-:Y:S02]  /*0100*/  IMAD.MOV.U32 R5, RZ, RZ, 0x1 ;  /* 0x00000001ff057424 */ /* 0x000fe400078e00ff */
[----:B------:R-:W-:Y:S02]  /*0110*/  IMAD.MOV.U32 R3, RZ, RZ, 0x3 ;  /* 0x00000003ff037424 */ /* 0x000fe400078e00ff */
[----:B------:R-:W-:Y:S04]  /*0120*/  DEPBAR.LE SB1, 0x36 ;  /* 0x00009d800000791a */ /* 0x000fe80000000000 */
[----:B------:R-:W1:Y:S02]  /*0130*/  UTCATOMSWS.FIND_AND_SET.ALIGN UP0, UR5, UR5 ;  /* 0x00000005000575e3 */ /* 0x000e640008000800 */
[----:B-1----:R-:W-:-:S04]  /*0140*/  PLOP3.LUT P0, PT, PT, PT, UP0, 0x80, 0x8 ;  /* 0x000000000008781c */ /* 0x002fc80003f0f008 */
[----:B------:R-:W-:-:S04]  /*0150*/  SEL R2, RZ, 0xffffffff, !P0 ;  /* 0xffffffffff027807 */ /* 0x000fc80004000000 */
[----:B------:R-:W-:Y:S01]  /*0160*/  ISETP.NE.AND P0, PT, R2, RZ, PT ;  /* 0x000000ff0200720c */ /* 0x000fe20003f05270 */
[----:B------:R-:W-:-:S12]  /*0170*/  IMAD.U32 R2, RZ, RZ, UR5 ;  /* 0x00000005ff027e24 */ /* 0x000fd8000f8e00ff */
[----:B------:R-:W-:Y:S05]  /*0180*/  @P0 BRA `(.L_x_3) ;  /* 0x0000000000240947 */ /* 0x000fea0003800000 */
.L_x_4:
[----:B------:R-:W-:Y:S05]  /*0190*/  NANOSLEEP 0x64 ;  /* 0x000000640000795d */ /* 0x000fea0003800000 */
[----:B------:R-:W-:-:S05]  /*01a0*/  UMOV UR5, 0x2 ;  /* 0x0000000200057882 */ /* 0x000fca0000000000 */
[----:B------:R-:W-:Y:S04]  /*01b0*/  DEPBAR.LE SB1, 0x36 ;  /* 0x00009d800000791a */ /* 0x000fe80000000000 */
[----:B------:R-:W1:Y:S02]  /*01c0*/  UTCATOMSWS.FIND_AND_SET.ALIGN UP0, UR5, UR5 ;  /* 0x00000005000575e3 */ /* 0x000e640008000800 */
[----:B-1----:R-:W-:-:S04]  /*01d0*/  PLOP3.LUT P0, PT, PT, PT, UP0, 0x80, 0x8 ;  /* 0x000000000008781c */ /* 0x002fc80003f0f008 */
[----:B------:R-:W-:-:S04]  /*01e0*/  SEL R2, RZ, 0xffffffff, !P0 ;  /* 0xffffffffff027807 */ /* 0x000fc80004000000 */
[----:B------:R-:W-:Y:S02]  /*01f0*/  ISETP.NE.AND P0, PT, R2, RZ, PT ;  /* 0x000000ff0200720c */ /* 0x000fe40003f05270 */
[----:B------:R-:W-:-:S11]  /*0200*/  MOV R2, UR5 ;  /* 0x0000000500027c02 */ /* 0x000fd60008000f00 */
[----:B------:R-:W-:Y:S05]  /*0210*/  @!P0 BRA `(.L_x_4) ;  /* 0xfffffffc00dc8947 */ /* 0x000fea000383ffff */
.L_x_3:
[C---:B------:R-:W-:Y:S01]  /*0220*/  VIADD R4, R2.reuse, 0x10 ;  /* 0x0000001002047836 */ /* 0x040fe20000000000 */
[----:B------:R-:W-:Y:S01]  /*0230*/  UMOV UR5, 0x50 ;  /* 0x0000005000057882 */ /* 0x000fe20000000000 */
[----:B------:R-:W-:Y:S01]  /*0240*/  SHF.L.U32 R3, R3, R2, RZ ;  /* 0x0000000203037219 */ /* 0x000fe200000006ff */
[----:B------:R-:W-:Y:S01]  /*0250*/  ULEA UR5, UR6, UR5, 0x18 ;  /* 0x0000000506057291 */ /* 0x000fe2000f8ec0ff */
[----:B------:R-:W-:Y:S01]  /*0260*/  IMAD.SHL.U32 R2, R2, 0x20, RZ ;  /* 0x0000002002027824 */ /* 0x000fe200078e00ff */
[----:B------:R-:W-:-:S04]  /*0270*/  SHF.L.U32 R4, R5, R4, RZ ;  /* 0x0000000405047219 */ /* 0x000fc800000006ff */
[----:B------:R-:W-:-:S05]  /*0280*/  LOP3.LUT R3, R4, R3, RZ, 0xfc, !PT ;  /* 0x0000000304037212 */ /* 0x000fca00078efcff */
[----:B------:R1:W-:Y:S04]  /*0290*/  ATOMS.OR RZ, [UR5], R3 ;  /* 0x00000003ffff798c */ /* 0x0003e8000b000005 */
[----:B------:R1:W-:Y:S01]  /*02a0*/  STS [UR4], R2 ;  /* 0x00000002ff007988 */ /* 0x0003e20008000804 */
[----:B------:R-:W-:Y:S05]  /*02b0*/  BRA `(.L_x_2) ;  /* 0x0000000000107947 */ /* 0x000fea0003800000 */
.L_x_1:
[----:B------:R-:W-:-:S05]  /*02c0*/  IMAD.MOV.U32 R2, RZ, RZ, -0x1 ;  /* 0xffffffffff027424 */ /* 0x000fca00078e00ff */
[----:B------:R1:W-:Y:S02]  /*02d0*/  STS [UR4], R2 ;  /* 0x00000002ff007988 */ /* 0x0003e40008000804 */
[----:B-1----:R-:W-:-:S07]  /*02e0*/  MOV R2, 0x300 ;  /* 0x0000030000027802 */ /* 0x002fce0000000f00 */
[----:B0-----:R-:W-:Y:S05]  /*02f0*/  CALL.REL.NOINC `($__internal_1_$__cuda_sm10x_tcgen05_guardrail_trap_phase_invalid_during_alloc) ;  /* 0x0000003000bc7944 */ /* 0x001fea0003c00000 */
.L_x_2:
[----:B------:R-:W-:Y:S05]  /*0300*/  WARPSYNC.ALL ;  /* 0x0000000000007948 */ /* 0x000fea0003800000 */
[----:B------:R-:W-:Y:S01]  /*0310*/  NOP ;  /* 0x0000000000007918 */ /* 0x000fe20000000000 */
.L_x_0:
[----:B-1----:R-:W1:Y:S01]  /*0320*/  S2R R3, SR_CTAID.X ;  /* 0x0000000000037919 */ /* 0x002e620000002500 */
[----:B------:R-:W2:Y:S01]  /*0330*/  S2UR UR11, SR_CTAID.Y ;  /* 0x00000000000b79c3 */ /* 0x000ea20000002600 */
[----:B------:R-:W2:Y:S01]  /*0340*/  LDCU.64 UR4, c[0x0][0x3b0] ;  /* 0x00007600ff0477ac */ /* 0x000ea20008000a00 */
[----:B------:R-:W-:Y:S02]  /*0350*/  LOP3.LUT R2, R0, 0x3f, RZ, 0xc0, !PT ;  /* 0x0000003f00027812 */ /* 0x000fe400078ec0ff */
[----:B------:R-:W-:Y:S01]  /*0360*/  SHF.R.U32.HI R4, RZ, 0x6, R0 ;  /* 0x00000006ff047819 */ /* 0x000fe20000011600 */
[----:B------:R-:W-:Y:S01]  /*0370*/  UMOV UR14, 0x400 ;  /* 0x00000400000e7882 */ /* 0x000fe20000000000 */
[----:B------:R-:W3:Y:S02]  /*0380*/  LDCU.64 UR30, c[0x0][0x358] ;  /* 0x00006b00ff1e77ac */ /* 0x000ee40008000a00 */
[----:B------:R-:W4:Y:S01]  /*0390*/  LDC R21, c[0x0][0x3b8] ;  /* 0x0000ee00ff157b82 */ /* 0x000f220000000800 */
[----:B------:R-:W-:-:S07]  /*03a0*/  SGXT.U32 R4, R4, 0x2 ;  /* 0x000000020404781a */ /* 0x000fce0000000000 */
[----:B------:R-:W0:Y:S08]  /*03b0*/  LDC.64 R26, c[0x0][0x380] ;  /* 0x0000e000ff1a7b82 */ /* 0x000e300000000a00 */
[----:B------:R-:W0:Y:S01]  /*03c0*/  S2UR UR6, SR_CgaCtaId ;  /* 0x00000000000679c3 */ /* 0x000e220000008800 */
[----:B--2---:R-:W-:-:S04]  /*03d0*/  UIMAD UR4, UR11, UR4, URZ ;  /* 0x000000040b0472a4 */ /* 0x004fc8000f8e02ff */
[----:B------:R-:W-:Y:S01]  /*03e0*/  USHF.L.U32 UR7, UR4, 0x1, URZ ;  /* 0x0000000104077899 */ /* 0x000fe200080006ff */
[----:B-1----:R-:W-:Y:S01]  /*03f0*/  LEA R2, R3, R2, 0x6 ;  /* 0x0000000203027211 */ /* 0x002fe200078e30ff */
[----:B----4-:R-:W-:-:S04]  /*0400*/  IMAD R7, R4, R21, RZ ;  /* 0x0000001504077224 */ /* 0x010fc800078e02ff */
[----:B------:R-:W-:Y:S01]  /*0410*/  IMAD R3, R2, UR5, RZ ;  /* 0x0000000502037c24 */ /* 0x000fe2000f8e02ff */
[----:B------:R-:W-:-:S03]  /*0420*/  UIMAD.WIDE UR4, UR4, 0x2, URZ ;  /* 0x00000002040478a5 */ /* 0x000fc6000f8e02ff */
[C---:B------:R-:W-:Y:S02]  /*0430*/  IMAD.SHL.U32 R5, R3.reuse, 0x2, RZ ;  /* 0x0000000203057824 */ /* 0x040fe400078e00ff */
[----:B------:R-:W-:Y:S01]  /*0440*/  IMAD.HI R4, R3, 0x2, RZ ;  /* 0x0000000203047827 */ /* 0x000fe200078e02ff */
[----:B------:R-:W-:Y:S02]  /*0450*/  BAR.SYNC.DEFER_BLOCKING 0x0 ;  /* 0x0000000000007b1d */ /* 0x000fe40000010000 */
[----:B0-----:R-:W-:Y:S01]  /*0460*/  IADD3 R26, P0, P2, R5, UR7, R26 ;  /* 0x00000007051a7c10 */ /* 0x001fe2000fa1e01a */
[C---:B------:R-:W-:Y:S01]  /*0470*/  IMAD R5, R21.reuse, 0x4, R7 ;  /* 0x0000000415057824 */ /* 0x040fe200078e0207 */
[----:B------:R-:W-:Y:S02]  /*0480*/  ULEA UR14, UR6, UR14, 0x18 ;  /* 0x0000000e060e7291 */ /* 0x000fe4000f8ec0ff */
[----:B------:R-:W-:Y:S01]  /*0490*/  IADD3.X R28, PT, PT, R4, UR5, R27, P0, P2 ;  /* 0x00000005041c7c10 */ /* 0x000fe200087e441b */
[----:B------:R-:W-:Y:S01]  /*04a0*/  IMAD R3, R21, 0x4, R5 ;  /* 0x0000000415037824 */ /* 0x000fe200078e0205 */
[----:B------:R-:W-:Y:S01]  /*04b0*/  LEA R6, P0, R7, R26, 0x1 ;  /* 0x0000001a07067211 */ /* 0x000fe200078008ff */
[----:B------:R-:W0:Y:S03]  /*04c0*/  LDCU UR4, c[0x0][0x3c8] ;  /* 0x00007900ff0477ac */ /* 0x000e260008000800 */
[----:B------:R-:W-:-:S02]  /*04d0*/  LEA R4, R21, R3, 0x2 ;  /* 0x0000000315047211 */ /* 0x000fc400078e10ff */
[----:B------:R-:W-:Y:S02]  /*04e0*/  LEA.HI.X.SX32 R7, R7, R28, 0x1, P0 ;  /* 0x0000001c07077211 */ /* 0x000fe400000f0eff */
[-C--:B------:R-:W-:Y:S01]  /*04f0*/  LEA R8, P0, R5, R26.reuse, 0x1 ;  /* 0x0000001a05087211 */ /* 0x080fe200078008ff */
[----:B------:R-:W-:Y:S01]  /*0500*/  IMAD R14, R21, 0x4, R4 ;  /* 0x00000004150e7824 */ /* 0x000fe200078e0204 */
[----:B------:R-:W-:Y:S02]  /*0510*/  LEA R10, P2, R3, R26, 0x1 ;  /* 0x0000001a030a7211 */ /* 0x000fe400078408ff */
[----:B------:R-:W-:Y:S02]  /*0520*/  LEA.HI.X.SX32 R9, R5, R28, 0x1, P0 ;  /* 0x0000001c05097211 */ /* 0x000fe400000f0eff */
[----:B------:R-:W-:Y:S01]  /*0530*/  LEA R12, P0, R4, R26, 0x1 ;  /* 0x0000001a040c7211 */ /* 0x000fe200078008ff */
[----:B------:R-:W-:Y:S01]  /*0540*/  IMAD R15, R21, 0x4, R14 ;  /* 0x00000004150f7824 */ /* 0x000fe200078e020e */
[----:B------:R-:W1:Y:S01]  /*0550*/  LDS R24, [UR14] ;  /* 0x0000000eff187984 */ /* 0x000e620008000800 */
[----:B------:R-:W-:-:S02]  /*0560*/  LEA.HI.X.SX32 R11, R3, R28, 0x1, P2 ;  /* 0x0000001c030b7211 */ /* 0x000fc400010f0eff */
[----:B------:R-:W-:Y:S01]  /*0570*/  LEA.HI.X.SX32 R13, R4, R28, 0x1, P0 ;  /* 0x0000001c040d7211 */ /* 0x000fe200000f0eff */
[----:B------:R-:W-:Y:S01]  /*0580*/  BAR.SYNC.DEFER_BLOCKING 0x0 ;  /* 0x0000000000007b1d */ /* 0x000fe20000010000 */
[----:B------:R-:W-:Y:S01]  /*0590*/  LEA R16, P0, R14, R26, 0x1 ;  /* 0x0000001a0e107211 */ /* 0x000fe200078008ff */
[----:B------:R-:W-:-:S03]  /*05a0*/  IMAD R20, R21, 0x4, R15 ;  /* 0x0000000415147824 */ /* 0x000fc600078e020f */
[----:B------:R-:W-:Y:S02]  /*05b0*/  LEA.HI.X.SX32 R17, R14, R28, 0x1, P0 ;  /* 0x0000001c0e117211 */ /* 0x000fe400000f0eff */
[----:B------:R-:W-:Y:S02]  /*05c0*/  LEA R18, P0, R15, R26, 0x1 ;  /* 0x0000001a0f127211 */ /* 0x000fe400078008ff */
[----:B------:R-:W-:Y:S02]  /*05d0*/  LEA R21, R21, R20, 0x2 ;  /* 0x0000001415157211 */ /* 0x000fe400078e10ff */
[----:B------:R-:W-:Y:S02]  /*05e0*/  LEA.HI.X.SX32 R19, R15, R28, 0x1, P0 ;  /* 0x0000001c0f137211 */ /* 0x000fe400000f0eff */
[-C--:B------:R-:W-:Y:S02]  /*05f0*/  LEA R22, P2, R20, R26.reuse, 0x1 ;  /* 0x0000001a14167211 */ /* 0x080fe400078408ff */
[----:B------:R-:W-:-:S02]  /*0600*/  LEA R14, P0, R21, R26, 0x1 ;  /* 0x0000001a150e7211 */ /* 0x000fc400078008ff */
[-C--:B------:R-:W-:Y:S02]  /*0610*/  LEA.HI.X.SX32 R23, R20, R28.reuse, 0x1, P2 ;  /* 0x0000001c14177211 */ /* 0x080fe400010f0eff */
[----:B------:R-:W-:Y:S02]  /*0620*/  LEA.HI.X.SX32 R15, R21, R28, 0x1, P0 ;  /* 0x0000001c150f7211 */ /* 0x000fe400000f0eff */
[----:B------:R-:W2:Y:S01]  /*0630*/  LDC.64 R20, c[0x0][0x3c0] ;  /* 0x0000f000ff147b82 */ /* 0x000ea20000000a00 */
[----:B---3--:R3:W5:Y:S04]  /*0640*/  LDG.E.U16 R4, desc[UR30][R8.64] ;  /* 0x0000001e08047981 */ /* 0x008768000c1e1500 */
[----:B------:R-:W5:Y:S04]  /*0650*/  LDG.E.U16 R3, desc[UR30][R6.64] ;  /* 0x0000001e06037981 */ /* 0x000f68000c1e1500 */
[----:B------:R-:W5:Y:S01]  /*0660*/  LDG.E.U16 R5, desc[UR30][R10.64] ;  /* 0x0000001e0a057981 */ /* 0x000f62000c1e1500 */
[----:B---3--:R-:W3:Y:S03]  /*0670*/  LDC.64 R8, c[0x0][0x388] ;  /* 0x0000e200ff087b82 */ /* 0x008ee60000000a00 */
[----:B------:R-:W5:Y:S04]  /*0680*/  LDG.E.U16 R15, desc[UR30][R14.64] ;  /* 0x0000001e0e0f7981 */ /* 0x000f68000c1e1500 */
[----:B------:R4:W5:Y:S04]  /*0690*/  LDG.E.U16 R6, desc[UR30][R12.64] ;  /* 0x0000001e0c067981 */ /* 0x000968000c1e1500 */
[----:B------:R0:W5:Y:S01]  /*06a0*/  LDG.E.U16 R7, desc[UR30][R16.64] ;  /* 0x0000001e10077981 */ /* 0x000162000c1e1500 */
[----:B--2---:R-:W-:-:S03]  /*06b0*/  IMAD R20, R20, UR11, RZ ;  /* 0x0000000b14147c24 */ /* 0x004fc6000f8e02ff */
[----:B------:R2:W5:Y:S01]  /*06c0*/  LDG.E.U16 R10, desc[UR30][R18.64] ;  /* 0x0000001e120a7981 */ /* 0x000562000c1e1500 */
[----:B----4-:R-:W-:Y:S02]  /*06d0*/  SHF.R.U32.HI R13, RZ, 0x5, R0 ;  /* 0x00000005ff0d7819 */ /* 0x010fe40000011600 */
[----:B------:R-:W-:Y:S01]  /*06e0*/  LOP3.LUT R12, R0, 0x1f, RZ, 0xc0, !PT ;  /* 0x0000001f000c7812 */ /* 0x000fe200078ec0ff */
[----:B------:R4:W5:Y:S01]  /*06f0*/  LDG.E.U16 R11, desc[UR30][R22.64] ;  /* 0x0000001e160b7981 */ /* 0x000962000c1e1500 */
[----:B0-----:R-:W-:-:S03]  /*0700*/  SGXT.U32 R16, R13, 0x3 ;  /* 0x000000030d10781a */ /* 0x001fc60000000000 */
[----:B------:R-:W-:Y:S02]  /*0710*/  IMAD R17, R12, UR4, RZ ;  /* 0x000000040c117c24 */ /* 0x000fe4000f8e02ff */
[----:B--2---:R-:W-:Y:S02]  /*0720*/  IMAD R18, R16, R21, RZ ;  /* 0x0000001510127224 */ /* 0x004fe400078e02ff */
[----:B------:R-:W-:Y:S02]  /*0730*/  IMAD.SHL.U32 R14, R17, 0x2, RZ ;  /* 0x00000002110e7824 */ /* 0x000fe400078e00ff */
[----:B------:R-:W-:Y:S02]  /*0740*/  IMAD.SHL.U32 R13, R20, 0x2, RZ ;  /* 0x00000002140d7824 */ /* 0x000fe400078e00ff */
[----:B----4-:R-:W-:Y:S02]  /*0750*/  IMAD R22, R21, 0x8, R18 ;  /* 0x0000000815167824 */ /* 0x010fe400078e0212 */
[----:B------:R-:W-:Y:S01]  /*0760*/  IMAD.HI R17, R17, 0x2, RZ ;  /* 0x0000000211117827 */ /* 0x000fe200078e02ff */
[----:B---3--:R-:W-:-:S03]  /*0770*/  IADD3 R35, P0, P2, R14, R8, R13 ;  /* 0x000000080e237210 */ /* 0x008fc60007a1e00d */
[----:B------:R-:W-:Y:S01]  /*0780*/  IMAD.HI R20, R20, 0x2, RZ ;  /* 0x0000000214147827 */ /* 0x000fe200078e02ff */
[C---:B------:R-:W-:Y:S02]  /*0790*/  LOP3.LUT R8, R0.reuse, 0xc0, RZ, 0xc0, !PT ;  /* 0x000000c000087812 */ /* 0x040fe400078ec0ff */
[----:B------:R-:W-:Y:S02]  /*07a0*/  LEA R14, R21, R22, 0x3 ;  /* 0x00000016150e7211 */ /* 0x000fe400078e18ff */
[----:B------:R-:W-:Y:S02]  /*07b0*/  IADD3.X R9, PT, PT, R17, R9, R20, P0, P2 ;  /* 0x0000000911097210 */ /* 0x000fe400007e4414 */
[----:B------:R-:W-:Y:S01]  /*07c0*/  SHF.R.U32.HI R20, RZ, 0x2, R8 ;  /* 0x00000002ff147819 */ /* 0x000fe20000011608 */
[----:B------:R-:W-:Y:S01]  /*07d0*/  IMAD R8, R21, 0x8, R14 ;  /* 0x0000000815087824 */ /* 0x000fe200078e020e */
[----:B------:R-:W-:Y:S01]  /*07e0*/  SHF.R.U32.HI R25, RZ, 0x5, R0 ;  /* 0x00000005ff197819 */ /* 0x000fe20000011600 */
[----:B------:R-:W-:Y:S01]  /*07f0*/  IMAD.SHL.U32 R13, R0, 0x2, RZ ;  /* 0x00000002000d7824 */ /* 0x000fe200078e00ff */
[----:B------:R-:W-:-:S02]  /*0800*/  LEA R36, P3, R14, R35, 0x1 ;  /* 0x000000230e247211 */ /* 0x000fc400078608ff */
[-C--:B------:R-:W-:Y:S02]  /*0810*/  LEA R40, P0, R18, R35.reuse, 0x1 ;  /* 0x0000002312287211 */ /* 0x080fe400078008ff */
[-C--:B------:R-:W-:Y:S02]  /*0820*/  LEA R38, P2, R22, R35.reuse, 0x1 ;  /* 0x0000002316267211 */ /* 0x080fe400078408ff */
[----:B------:R-:W-:Y:S02]  /*0830*/  LEA R34, P4, R8, R35, 0x1 ;  /* 0x0000002308227211 */ /* 0x000fe400078808ff */
[----:B------:R-:W-:Y:S02]  /*0840*/  R2UR UR25, R25 ;  /* 0x00000000191972ca */ /* 0x000fe400000e0000 */
[----:B-1----:R-:W-:Y:S02]  /*0850*/  R2UR UR15, R24 ;  /* 0x00000000180f72ca */ /* 0x002fe400000e0000 */
[----:B------:R-:W-:-:S02]  /*0860*/  LEA.HI.X.SX32 R37, R14, R9, 0x1, P3 ;  /* 0x000000090e257211 */ /* 0x000fc400018f0eff */
[-C--:B------:R-:W-:Y:S02]  /*0870*/  LEA.HI.X.SX32 R41, R18, R9.reuse, 0x1, P0 ;  /* 0x0000000912297211 */ /* 0x080fe400000f0eff */
[-C--:B------:R-:W-:Y:S02]  /*0880*/  LEA.HI.X.SX32 R39, R22, R9.reuse, 0x1, P2 ;  /* 0x0000000916277211 */ /* 0x080fe400010f0eff */
[----:B------:R-:W-:Y:S02]  /*0890*/  LEA.HI.X.SX32 R35, R8, R9, 0x1, P4 ;  /* 0x0000000908237211 */ /* 0x000fe400020f0eff */
[----:B------:R-:W-:Y:S01]  /*08a0*/  LOP3.LUT R14, R20, 0x1fe, R13, 0x78, !PT ;  /* 0x000001fe140e7812 */ /* 0x000fe200078e780d */
[----:B------:R-:W-:Y:S06]  /*08b0*/  @P1 BRA `(.L_x_5) ;  /* 0x0000000000181947 */ /* 0x000fec0003800000 */
[----:B------:R-:W-:Y:S01]  /*08c0*/  ELECT P0, URZ, PT ;  /* 0x0000000000ff782f */ /* 0x000fe20003800000 */
[----:B------:R-:W-:Y:S01]  /*08d0*/  IMAD.MOV.U32 R8, RZ, RZ, 0x1 ;  /* 0x00000001ff087424 */ /* 0x000fe200078e00ff */
[----:B------:R-:W-:Y:S01]  /*08e0*/  UMOV UR4, 0x40 ;  /* 0x0000004000047882 */ /* 0x000fe20000000000 */
[----:B------:R-:W-:Y:S01]  /*08f0*/  UVIRTCOUNT.DEALLOC.SMPOOL 0x80 ;  /* 0x000000800000784c */ /* 0x000fe20000000000 */
[----:B------:R-:W-:-:S09]  /*0900*/  ULEA UR4, UR6, UR4, 0x18 ;  /* 0x0000000406047291 */ /* 0x000fd2000f8ec0ff */
[----:B------:R0:W-:Y:S03]  /*0910*/  @P0 STS.U8 [UR4], R8 ;  /* 0x00000008ff000988 */ /* 0x0001e60008000004 */
.L_x_5:
[----:B------:R-:W-:Y:S01]  /*0920*/  USHF.L.U32 UR4, UR25, 0x15, URZ ;  /* 0x0000001519047899 */ /* 0x000fe200080006ff */
[----:B------:R-:W-:Y:S01]  /*0930*/  LOP3.LUT R9, R14, 0x40, RZ, 0x3c, !PT ;  /* 0x000000400e097812 */ /* 0x000fe200078e3cff */
[----:B------:R-:W-:Y:S01]  /*0940*/  ULOP3.LUT UR22, UR25, 0x4, URZ, 0xc0, !UPT ;  /* 0x0000000419167892 */ /* 0x000fe2000f8ec0ff */
[----:B------:R-:W-:Y:S01]  /*0950*/  LOP3.LUT P2, RZ, R0, 0xff, RZ, 0xc0, !PT ;  /* 0x000000ff00ff7812 */ /* 0x000fe2000784c0ff */
[----:B------:R-:W-:Y:S01]  /*0960*/  ULOP3.LUT UR10, UR4, 0x600000, URZ, 0xc0, !UPT ;  /* 0x00600000040a7892 */ /* 0x000fe2000f8ec0ff */
[----:B-----5:R1:W-:Y:S01]  /*0970*/  STS.U16 [R14+UR14], R3 ;  /* 0x000000030e007988 */ /* 0x0203e2000800040e */
[----:B------:R-:W-:Y:S02]  /*0980*/  UIADD3 UR18, UPT, UPT, UR14, 0x2800, URZ ;  /* 0x000028000e127890 */ /* 0x000fe4000fffe0ff */
[----:B------:R-:W-:Y:S01]  /*0990*/  ULEA UR16, UR22, UR10, 0x2 ;  /* 0x0000000a16107291 */ /* 0x000fe2000f8e10ff */
[----:B------:R2:W-:Y:S01]  /*09a0*/  STS.U16 [R14+UR14+0x400], R5 ;  /* 0x000400050e007988 */ /* 0x0005e2000800040e */
[----:B------:R-:W-:Y:S01]  /*09b0*/  UMOV UR4, 0x1 ;  /* 0x0000000100047882 */ /* 0x000fe20000000000 */
[----:B------:R-:W3:Y:S02]  /*09c0*/  LDCU UR24, c[0x0][0x3f0] ;  /* 0x00007e00ff1877ac */ /* 0x000ee40008000800 */
[----:B------:R4:W-:Y:S01]  /*09d0*/  STS.U16 [R14+UR14+0x800], R7 ;  /* 0x000800070e007988 */ /* 0x0009e2000800040e */
[----:B------:R-:W-:Y:S01]  /*09e0*/  UIADD3 UR16, UPT, UPT, UR15, UR16, URZ ;  /* 0x000000100f107290 */ /* 0x000fe2000fffe0ff */
[----:B-1----:R-:W-:-:S02]  /*09f0*/  PRMT R3, RZ, 0x7610, R3 ;  /* 0x00007610ff037816 */ /* 0x002fc40000000003 */
[----:B------:R1:W-:Y:S01]  /*0a00*/  STS.U16 [R14+UR14+0xc00], R11 ;  /* 0x000c000b0e007988 */ /* 0x0003e2000800040e */
[----:B------:R-:W-:Y:S01]  /*0a10*/  VOTEU.ALL UP0, P2 ;  /* 0x0000000000ff7886 */ /* 0x000fe20001000000 */
[----:B------:R-:W-:Y:S01]  /*0a20*/  VOTEU.ALL UP1, P2 ;  /* 0x0000000000ff7886 */ /* 0x000fe20001020000 */
[----:B--2---:R-:W-:Y:S01]  /*0a30*/  PRMT R5, RZ, 0x7610, R5 ;  /* 0x00007610ff057816 */ /* 0x004fe20000000005 */
[----:B------:R2:W-:Y:S02]  /*0a40*/  STS.U16 [R9+UR14+0x200], R4 ;  /* 0x0002000409007988 */ /* 0x0005e4000800040e */
[----:B------:R-:W-:-:S04]  /*0a50*/  @!UP0 UIADD3 UR6, UPT, UPT, -UR4, 0x100000, URZ ;  /* 0x0010000004068890 */ /* 0x000fc8000fffe1ff */
[----:B------:R-:W-:Y:S02]  /*0a60*/  @!UP0 USHF.L.U32 UR7, UR6, 0xb, URZ ;  /* 0x0000000b06078899 */ /* 0x000fe400080006ff */
[----:B------:R-:W-:Y:S01]  /*0a70*/  @!UP0 USHF.L.U32 UR6, UR6, 0x1, URZ ;  /* 0x0000000106068899 */ /* 0x000fe200080006ff */
[----:B------:R2:W-:Y:S01]  /*0a80*/  STS.U16 [R9+UR14+0x600], R6 ;  /* 0x0006000609007988 */ /* 0x0005e2000800040e */
[----:B----4-:R-:W-:Y:S02]  /*0a90*/  PRMT R7, RZ, 0x7610, R7 ;  /* 0x00007610ff077816 */ /* 0x010fe40000000007 */
[----:B-1----:R-:W-:Y:S01]  /*0aa0*/  PRMT R11, RZ, 0x7610, R11 ;  /* 0x00007610ff0b7816 */ /* 0x002fe2000000000b */
[----:B------:R2:W-:Y:S01]  /*0ab0*/  STS.U16 [R9+UR14+0xa00], R10 ;  /* 0x000a000a09007988 */ /* 0x0005e2000800040e */
[----:B---3--:R-:W-:-:S03]  /*0ac0*/  ISETP.LT.AND P3, PT, RZ, UR24, PT ;  /* 0x00000018ff007c0c */ /* 0x008fc6000bf61270 */
[----:B------:R2:W-:Y:S01]  /*0ad0*/  STS.U16 [R9+UR14+0xe00], R15 ;  /* 0x000e000f09007988 */ /* 0x0005e2000800040e */
[----:B------:R-:W-:Y:S01]  /*0ae0*/  STTM.16dp32bit_t0_t15.x8 tmem[UR16], RZ ;  /* 0x000000ff000079ed */ /* 0x000fe20008980010 */
[----:B------:R-:W-:Y:S01]  /*0af0*/  STTM.16dp32bit_t16_t31.x8 tmem[UR16+0x8], RZ ;  /* 0x000008ff000079ed */ /* 0x000fe200089a0010 */
[----:B------:R-:W1:Y:S02]  /*0b00*/  FENCE.VIEW.ASYNC.T ;  /* 0x00000000000073c6 */ /* 0x000e640000000200 */
[----:B-1----:R-:W-:Y:S06]  /*0b10*/  BAR.SYNC.DEFER_BLOCKING 0x0 ;  /* 0x0000000000007b1d */ /* 0x002fec0000010000 */
[----:B------:R-:W1:Y:S02]  /*0b20*/  FENCE.VIEW.ASYNC.S ;  /* 0x00000000000073c6 */ /* 0x000e640000000000 */
[----:B-1----:R1:W3:Y:S02]  /*0b30*/  @!UP1 SYNCS.EXCH.64 URZ, [UR18], UR6 ;  /* 0x0000000612ff95b2 */ /* 0x0022e40008000100 */
[----:B---3--:R-:W-:Y:S06]  /*0b40*/  BAR.SYNC.DEFER_BLOCKING 0x0 ;  /* 0x0000000000007b1d */ /* 0x008fec0000010000 */
[----:B------:R-:W3:Y:S04]  /*0b50*/  @P3 LDG.E.U16 R3, desc[UR30][R40.64] ;  /* 0x0000001e28033981 */ /* 0x000ee8000c1e1500 */
[----:B------:R-:W4:Y:S04]  /*0b60*/  @P3 LDG.E.U16 R5, desc[UR30][R38.64] ;  /* 0x0000001e26053981 */ /* 0x000f28000c1e1500 */
[----:B------:R-:W2:Y:S04]  /*0b70*/  @P3 LDG.E.U16 R7, desc[UR30][R36.64] ;  /* 0x0000001e24073981 */ /* 0x000ea8000c1e1500 */
[----:B------:R-:W2:Y:S01]  /*0b80*/  @P3 LDG.E.U16 R11, desc[UR30][R34.64] ;  /* 0x0000001e220b3981 */ /* 0x000ea2000c1e1500 */
[----:B-1----:R-:W-:-:S04]  /*0b90*/  @!UP0 UIADD3 UR6, UPT, UPT, -UR4, 0x100000, URZ ;  /* 0x0010000004068890 */ /* 0x002fc8000fffe1ff */
[----:B------:R-:W-:Y:S02]  /*0ba0*/  @!UP0 USHF.L.U32 UR7, UR6, 0xb, URZ ;  /* 0x0000000b06078899 */ /* 0x000fe400080006ff */
[----:B------:R-:W-:Y:S01]  /*0bb0*/  @!UP0 USHF.L.U32 UR6, UR6, 0x1, URZ ;  /* 0x0000000106068899 */ /* 0x000fe200080006ff */
[----:B------:R-:W-:Y:S01]  /*0bc0*/  VOTEU.ALL UP1, P2 ;  /* 0x0000000000ff7886 */ /* 0x000fe20001020000 */
[----:B------:R-:W-:-:S04]  /*0bd0*/  @!UP0 UIADD3 UR4, UPT, UPT, -UR4, 0x100000, URZ ;  /* 0x0010000004048890 */ /* 0x000fc8000fffe1ff */
[----:B------:R-:W-:Y:S02]  /*0be0*/  @!UP0 USHF.L.U32 UR5, UR4, 0xb, URZ ;  /* 0x0000000b04058899 */ /* 0x000fe400080006ff */
[----:B------:R-:W-:Y:S02]  /*0bf0*/  @!UP0 USHF.L.U32 UR4, UR4, 0x1, URZ ;  /* 0x0000000104048899 */ /* 0x000fe400080006ff */
[----:B------:R-:W-:Y:S01]  /*0c00*/  UIADD3 UR23, UPT, UPT, UR14, 0x1800, URZ ;  /* 0x000018000e177890 */ /* 0x000fe2000fffe0ff */
[----:B------:R-:W-:Y:S01]  /*0c10*/  ISETP.EQ.U32.AND P4, PT, RZ, UR25, P3 ;  /* 0x00000019ff007c0c */ /* 0x000fe20009f82070 */
[----:B------:R-:W-:Y:S01]  /*0c20*/  UIADD3 UR17, UPT, UPT, UR15, 0x100000, URZ ;  /* 0x001000000f117890 */ /* 0x000fe2000fffe0ff */
[----:B------:R1:W0:Y:S01]  /*0c30*/  @!UP1 SYNCS.EXCH.64 URZ, [UR14+0x2808], UR6 ;  /* 0x002808060eff95b2 */ /* 0x0002220008000100 */
[----:B------:R-:W-:Y:S01]  /*0c40*/  VOTEU.ALL UP1, P2 ;  /* 0x0000000000ff7886 */ /* 0x000fe20001020000 */
[----:B---3--:R1:W-:Y:S04]  /*0c50*/  STS.U16 [R14+UR14+0x1000], R3 ;  /* 0x001000030e007988 */ /* 0x0083e8000800040e */
[----:B----4-:R1:W-:Y:S04]  /*0c60*/  STS.U16 [R14+UR14+0x1200], R5 ;  /* 0x001200050e007988 */ /* 0x0103e8000800040e */
[----:B--2---:R1:W-:Y:S04]  /*0c70*/  STS.U16 [R14+UR14+0x1400], R7 ;  /* 0x001400070e007988 */ /* 0x0043e8000800040e */
[----:B------:R1:W-:Y:S01]  /*0c80*/  STS.U16 [R14+UR14+0x1600], R11 ;  /* 0x0016000b0e007988 */ /* 0x0003e2000800040e */
[----:B0-----:R0:W-:Y:S06]  /*0c90*/  MEMBAR.ALL.CTA ;  /* 0x0000000000007992 */ /* 0x0011ec0000008000 */
[----:B0-----:R-:W-:Y:S04]  /*0ca0*/  FENCE.VIEW.ASYNC.S ;  /* 0x00000000000073c6 */ /* 0x001fe80000000000 */
[----:B------:R-:W0:Y:S02]  /*0cb0*/  FENCE.VIEW.ASYNC.S ;  /* 0x00000000000073c6 */ /* 0x000e240000000000 */
[----:B0-----:R1:W0:Y:S02]  /*0cc0*/  @!UP1 SYNCS.EXCH.64 URZ, [UR14+0x1800], UR4 ;  /* 0x001800040eff95b2 */ /* 0x0012240008000100 */
[----:B0-----:R-:W-:Y:S06]  /*0cd0*/  BAR.SYNC.DEFER_BLOCKING 0x0 ;  /* 0x0000000000007b1d */ /* 0x001fec0000010000 */
[----:B-1----:R-:W-:Y:S05]  /*0ce0*/  @!P4 BRA `(.L_x_6) ;  /* 0x000000000068c947 */ /* 0x002fea0003800000 */
[----:B------:R-:W-:Y:S02]  /*0cf0*/  UIADD3 UR4, UPT, UPT, UR14, 0x1000, URZ ;  /* 0x000010000e047890 */ /* 0x000fe4000fffe0ff */
[----:B------:R-:W-:Y:S02]  /*0d00*/  USHF.R.U32.HI UR6, URZ, 0x4, UR14 ;  /* 0x00000004ff067899 */ /* 0x000fe4000801160e */
[----:B------:R-:W-:Y:S02]  /*0d10*/  USHF.R.U32.HI UR4, URZ, 0x4, UR4 ;  /* 0x00000004ff047899 */ /* 0x000fe40008011604 */
[----:B------:R-:W-:Y:S02]  /*0d20*/  USGXT.U32 UR6, UR6, 0xe ;  /* 0x0000000e0606789a */ /* 0x000fe40008000000 */
[----:B------:R-:W-:Y:S01]  /*0d30*/  USGXT.U32 UR8, UR4, 0xe ;  /* 0x0000000e0408789a */ /* 0x000fe20008000000 */
[----:B------:R-:W-:Y:S01]  /*0d40*/  UMOV UR12, 0x80 ;  /* 0x00000080000c7882 */ /* 0x000fe20000000000 */
[----:B------:R-:W-:Y:S01]  /*0d50*/  UMOV UR13, 0x40004040 ;  /* 0x40004040000d7882 */ /* 0x000fe20000000000 */
[----:B------:R-:W-:Y:S01]  /*0d60*/  UMOV UR20, 0xfffffffe ;  /* 0xfffffffe00147882 */ /* 0x000fe20000000000 */
[----:B------:R-:W-:Y:S01]  /*0d70*/  UMOV UR21, 0x7fffbfdf ;  /* 0x7fffbfdf00157882 */ /* 0x000fe20000000000 */
[----:B------:R-:W-:Y:S01]  /*0d80*/  UMOV UR7, URZ ;  /* 0x000000ff00077c82 */ /* 0x000fe20008000000 */
[----:B------:R-:W-:Y:S01]  /*0d90*/  UMOV UR9, URZ ;  /* 0x000000ff00097c82 */ /* 0x000fe20008000000 */
[----:B------:R-:W-:-:S02]  /*0da0*/  UIADD3.64 UR12, UPT, UPT, UR6, UR12, URZ ;  /* 0x0000000c060c7297 */ /* 0x000fc4000fffe0ff */
[----:B------:R-:W-:Y:S01]  /*0db0*/  UIADD3.64 UR20, UPT, UPT, UR8, -UR20, URZ ;  /* 0x8000001408147297 */ /* 0x000fe2000fffe0ff */
[----:B------:R-:W-:Y:S01]  /*0dc0*/  UMOV UR26, 0x0 ;  /* 0x00000000001a7882 */ /* 0x000fe20000000000 */
[----:B------:R-:W-:Y:S01]  /*0dd0*/  UMOV UR27, 0x4088010 ;  /* 0x04088010001b7882 */ /* 0x000fe20000000000 */
[----:B------:R-:W-:Y:S01]  /*0de0*/  UMOV UR4, UR23 ;  /* 0x0000001700047c82 */ /* 0x000fe20008000000 */
[----:B------:R-:W-:Y:S01]  /*0df0*/  UMOV UR5, URZ ;  /* 0x000000ff00057c82 */ /* 0x000fe20008000000 */
[----:B------:R-:W-:Y:S01]  /*0e00*/  UMOV UR7, 0x40004040 ;  /* 0x4000404000077882 */ /* 0x000fe20000000000 */
[----:B------:R-:W-:Y:S01]  /*0e10*/  UMOV UR9, 0x80004020 ;  /* 0x8000402000097882 */ /* 0x000fe20000000000 */
[----:B------:R-:W-:Y:S01]  /*0e20*/  UMOV UR28, 0x0 ;  /* 0x00000000001c7882 */ /* 0x000fe20000000000 */
[----:B------:R-:W-:Y:S01]  /*0e30*/  UMOV UR29, 0x4088010 ;  /* 0x04088010001d7882 */ /* 0x000fe20000000000 */
[----:B------:R-:W-:Y:S01]  /*0e40*/  UMOV UR4, UR4 ;  /* 0x0000000400047c82 */ /* 0x000fe20008000000 */
[----:B------:R0:W-:Y:S01]  /*0e50*/  UTCHMMA gdesc[UR6], gdesc[UR8], tmem[UR17], tmem[UR26], idesc[UR27], !UPT ;  /* 0x00ff1a08060075ea */ /* 0x0001e2000f800011 */
[----:B------:R0:W-:Y:S01]  /*0e60*/  UTCHMMA gdesc[UR12], gdesc[UR20], tmem[UR17], tmem[UR28], idesc[UR29], UPT ;  /* 0x00ff1c140c0075ea */ /* 0x0001e2000b800011 */
[----:B------:R0:W-:Y:S01]  /*0e70*/  UTCBAR [UR4], URZ ;  /* 0x000000ff040073e9 */ /* 0x0001e200080000ff */
[----:B------:R-:W-:Y:S01]  /*0e80*/  NOP ;  /* 0x0000000000007918 */ /* 0x000fe20000000000 */
.L_x_6:
[----:B------:R-:W-:Y:S05]  /*0e90*/  @!P3 BRA `(.L_x_7) ;  /* 0x000000000008b947 */ /* 0x000fea0003800000 */
[----:B------:R-:W1:Y:S02]  /*0ea0*/  SYNCS.PHASECHK.TRANS64.TRYWAIT P0, [UR14+0x1800], RZ ;  /* 0x001800ffff0075a7 */ /* 0x000e64000800110e */
[----:B-1----:R-:W-:Y:S05]  /*0eb0*/  @!P0 BRA `(.L_x_8) ;  /* 0x0000002400908947 */ /* 0x002fea0003800000 */
.L_x_7:
[----:B------:R-:W-:Y:S01]  /*0ec0*/  BAR.SYNC.DEFER_BLOCKING 0x0 ;  /* 0x0000000000007b1d */ /* 0x000fe20000010000 */
[----:B------:R-:W-:Y:S02]  /*0ed0*/  LOP3.LUT R13, R13, 0x1e, RZ, 0xc0, !PT ;  /* 0x0000001e0d0d7812 */ /* 0x000fe400078ec0ff */
[----:B------:R-:W-:Y:S02]  /*0ee0*/  ISETP.GE.U32.AND P5, PT, R12, 0x10, PT ;  /* 0x000000100c00780c */ /* 0x000fe40003fa6070 */
[----:B------:R-:W-:Y:S01]  /*0ef0*/  PRMT R27, RZ, 0x7610, R27 ;  /* 0x00007610ff1b7816 */ /* 0x000fe2000000001b */
[----:B0-----:R-:W0:Y:S01]  /*0f00*/  LDCU UR7, c[0x0][0x3a8] ;  /* 0x00007500ff0777ac */ /* 0x001e220008000800 */
[----:B------:R-:W-:Y:S01]  /*0f10*/  PRMT R29, RZ, 0x7610, R29 ;  /* 0x00007610ff1d7816 */ /* 0x000fe2000000001d */
[----:B------:R-:W-:Y:S01]  /*0f20*/  LDTM.16dp32bit_t0_t15.x8 R4, tmem[UR16+0x100000] ;  /* 0x10000010000479ee */ /* 0x000fe20008980000 */
[----:B------:R-:W0:Y:S01]  /*0f30*/  LDTM.16dp32bit_t16_t31.x8 R4, tmem[UR16+0x100008] ;  /* 0x10000810000479ee */ /* 0x000e2200089a0000 */
[----:B------:R-:W-:Y:S01]  /*0f40*/  PRMT R43, RZ, 0x7610, R43 ;  /* 0x00007610ff2b7816 */ /* 0x000fe2000000002b */
[----:B------:R-:W1:Y:S01]  /*0f50*/  LDCU.64 UR8, c[0x0][0x3d0] ;  /* 0x00007a00ff0877ac */ /* 0x000e620008000a00 */
[----:B------:R-:W2:Y:S01]  /*0f60*/  @!P2 SYNCS.CCTL.IV [UR14+0x1800] ;  /* 0x00180000ff00a9b1 */ /* 0x000ea2000800000e */
[----:B------:R-:W-:Y:S01]  /*0f70*/  NOP ;  /* 0x0000000000007918 */ /* 0x000fe20000000000 */
[----:B-1----:R-:W-:Y:S01]  /*0f80*/  UIMAD UR4, UR11, UR8, URZ ;  /* 0x000000080b0472a4 */ /* 0x002fe2000f8e02ff */
[----:B0-----:R-:W-:Y:S01]  /*0f90*/  FMUL R3, R4, UR7 ;  /* 0x0000000704037c20 */ /* 0x001fe20008400000 */
[----:B------:R-:W-:Y:S01]  /*0fa0*/  FMUL R18, R5, UR7 ;  /* 0x0000000705127c20 */ /* 0x000fe20008400000 */
[----:B------:R-:W-:Y:S01]  /*0fb0*/  FMUL R17, R6, UR7 ;  /* 0x0000000706117c20 */ /* 0x000fe20008400000 */
[----:B------:R-:W-:Y:S01]  /*0fc0*/  FMUL R19, R7, UR7 ;  /* 0x0000000707137c20 */ /* 0x000fe20008400000 */
[----:B------:R-:W-:Y:S01]  /*0fd0*/  FMUL R22, R8, UR7 ;  /* 0x0000000708167c20 */ /* 0x000fe20008400000 */
[----:B------:R-:W-:Y:S01]  /*0fe0*/  FMUL R24, R10, UR7 ;  /* 0x000000070a187c20 */ /* 0x000fe20008400000 */
[----:B------:R-:W-:Y:S01]  /*0ff0*/  USHF.L.U32 UR6, UR4, 0x1, URZ ;  /* 0x0000000104067899 */ /* 0x000fe200080006ff */
[----:B------:R-:W-:Y:S01]  /*1000*/  FMNMX3 R17, R3, R18, R17, !PT ;  /* 0x0000001203117276 */ /* 0x000fe20007800011 */
[----:B------:R-:W-:Y:S01]  /*1010*/  FMUL R3, R9, UR7 ;  /* 0x0000000709037c20 */ /* 0x000fe20008400000 */
[----:B------:R-:W-:-:S02]  /*1020*/  UIMAD.WIDE UR4, UR4, 0x2, URZ ;  /* 0x00000002040478a5 */ /* 0x000fc4000f8e02ff */
[----:B------:R-:W-:Y:S01]  /*1030*/  FMNMX3 R22, R17, R19, R22, !PT ;  /* 0x0000001311167276 */ /* 0x000fe20007800016 */
[----:B------:R-:W-:Y:S01]  /*1040*/  FMUL R17, R11, UR7 ;  /* 0x000000070b117c20 */ /* 0x000fe20008400000 */
[----:B------:R-:W0:Y:S02]  /*1050*/  LDC.64 R18, c[0x0][0x390] ;  /* 0x0000e400ff127b82 */ /* 0x000e240000000a00 */
[----:B------:R-:W-:Y:S01]  /*1060*/  FMNMX3 R22, R22, R3, R24, !PT ;  /* 0x0000000316167276 */ /* 0x000fe20007800018 */
[----:B------:R-:W-:-:S03]  /*1070*/  IMAD R3, R12, UR9, RZ ;  /* 0x000000090c037c24 */ /* 0x000fc6000f8e02ff */
[----:B------:R-:W-:Y:S01]  /*1080*/  FMNMX R24, R17, R22, !PT ;  /* 0x0000001611187209 */ /* 0x000fe20007800000 */
[C---:B------:R-:W-:Y:S01]  /*1090*/  IMAD.HI R12, R3.reuse, 0x2, RZ ;  /* 0x00000002030c7827 */ /* 0x040fe200078e02ff */
[----:B------:R-:W-:Y:S02]  /*10a0*/  SHF.L.U32 R17, R3, 0x1, RZ ;  /* 0x0000000103117819 */ /* 0x000fe400000006ff */
[----:B------:R-:W-:Y:S01]  /*10b0*/  LOP3.LUT R3, R0, 0xff, RZ, 0xc0, !PT ;  /* 0x000000ff00037812 */ /* 0x000fe200078ec0ff */
[----:B------:R-:W1:Y:S01]  /*10c0*/  SHFL.BFLY PT, R25, R24, 0x10, 0x1f ;  /* 0x0e001f0018197f89 */ /* 0x000e6200000e0000 */
[----:B------:R-:W-:-:S04]  /*10d0*/  LOP3.LUT R22, R13, 0x60, R0, 0xf8, !PT ;  /* 0x000000600d167812 */ /* 0x000fc800078ef800 */
[----:B------:R-:W-:-:S04]  /*10e0*/  LEA.HI R13, R3, R22, RZ, 0x19 ;  /* 0x00000016030d7211 */ /* 0x000fc800078fc8ff */
[----:B------:R-:W-:Y:S02]  /*10f0*/  LEA R13, R13, UR14, 0x2 ;  /* 0x0000000e0d0d7c11 */ /* 0x000fe4000f8e10ff */
[----:B0-----:R-:W-:-:S04]  /*1100*/  IADD3 R17, P0, P6, R17, UR6, R18 ;  /* 0x0000000611117c10 */ /* 0x001fc8000fe1e012 */
[----:B------:R-:W-:Y:S02]  /*1110*/  IADD3.X R23, PT, PT, R12, UR5, R19, P0, P6 ;  /* 0x000000050c177c10 */ /* 0x000fe400087ec413 */
[C---:B------:R-:W-:Y:S01]  /*1120*/  ISETP.GE.U32.AND P6, PT, R3.reuse, 0x80, PT ;  /* 0x000000800300780c */ /* 0x040fe20003fc6070 */
[----:B------:R-:W0:Y:S01]  /*1130*/  LDC R19, c[0x0][0x3d8] ;  /* 0x0000f600ff137b82 */ /* 0x000e220000000800 */
[----:B------:R-:W-:Y:S02]  /*1140*/  LEA R12, R3, UR14, 0x2 ;  /* 0x0000000e030c7c11 */ /* 0x000fe4000f8e10ff */
[----:B-1----:R-:W-:Y:S02]  /*1150*/  FMNMX R24, R24, R25, !PT ;  /* 0x0000001918187209 */ /* 0x002fe40007800000 */
[----:B------:R-:W-:-:S03]  /*1160*/  PRMT R25, RZ, 0x7610, R25 ;  /* 0x00007610ff197816 */ /* 0x000fc60000000019 */
[----:B--2---:R1:W-:Y:S01]  /*1170*/  @!P5 STS [R13+0x1000], R24 ;  /* 0x001000180d00d388 */ /* 0x0043e20000000800 */
[----:B------:R-:W-:Y:S01]  /*1180*/  BAR.SYNC.DEFER_BLOCKING 0x0 ;  /* 0x0000000000007b1d */ /* 0x000fe20000010000 */
[----:B0-----:R-:W-:-:S04]  /*1190*/  IMAD R16, R16, R19, RZ ;  /* 0x0000001310107224 */ /* 0x001fc800078e02ff */
[----:B------:R-:W-:Y:S01]  /*11a0*/  IMAD R18, R19, 0x8, R16 ;  /* 0x0000000813127824 */ /* 0x000fe200078e0210 */
[----:B------:R-:W-:-:S04]  /*11b0*/  LEA R32, P0, R16, R17, 0x1 ;  /* 0x0000001110207211 */ /* 0x000fc800078008ff */
[----:B------:R-:W-:Y:S01]  /*11c0*/  LEA.HI.X.SX32 R33, R16, R23, 0x1, P0 ;  /* 0x0000001710217211 */ /* 0x000fe200000f0eff */
[C---:B------:R-:W-:Y:S01]  /*11d0*/  IMAD R16, R19.reuse, 0x8, R18 ;  /* 0x0000000813107824 */ /* 0x040fe200078e0212 */
[C---:B------:R-:W-:Y:S01]  /*11e0*/  LEA R30, P0, R18.reuse, R17, 0x1 ;  /* 0x00000011121e7211 */ /* 0x040fe200078008ff */
[----:B------:R-:W0:Y:S02]  /*11f0*/  @!P6 LDS R15, [R12+0x1000] ;  /* 0x001000000c0fe984 */ /* 0x000e240000000800 */
[----:B-1----:R-:W-:Y:S01]  /*1200*/  IMAD R24, R19, 0x8, R16 ;  /* 0x0000000813187824 */ /* 0x002fe200078e0210 */
[----:B------:R-:W-:Y:S02]  /*1210*/  LEA.HI.X.SX32 R31, R18, R23, 0x1, P0 ;  /* 0x00000017121f7211 */ /* 0x000fe400000f0eff */
[----:B------:R-:W-:-:S04]  /*1220*/  LEA R18, P0, R16, R17, 0x1 ;  /* 0x0000001110127211 */ /* 0x000fc800078008ff */
[----:B------:R-:W-:Y:S02]  /*1230*/  LEA.HI.X.SX32 R19, R16, R23, 0x1, P0 ;  /* 0x0000001710137211 */ /* 0x000fe400000f0eff */
[----:B------:R-:W-:-:S04]  /*1240*/  LEA R16, P0, R24, R17, 0x1 ;  /* 0x0000001118107211 */ /* 0x000fc800078008ff */
[----:B------:R-:W-:Y:S02]  /*1250*/  LEA.HI.X.SX32 R17, R24, R23, 0x1, P0 ;  /* 0x0000001718117211 */ /* 0x000fe400000f0eff */
[----:B------:R-:W-:-:S04]  /*1260*/  LOP3.LUT P0, RZ, R0, 0x1, RZ, 0xc0, !PT ;  /* 0x0000000100ff7812 */ /* 0x000fc8000780c0ff */
[----:B------:R-:W-:Y:S02]  /*1270*/  ISETP.LT.U32.AND P0, PT, R3, 0x80, !P0 ;  /* 0x000000800300780c */ /* 0x000fe40004701070 */
[----:B------:R-:W-:Y:S01]  /*1280*/  LEA R3, R22, UR14, 0x2 ;  /* 0x0000000e16037c11 */ /* 0x000fe2000f8e10ff */
[----:B0-----:R-:W0:Y:S02]  /*1290*/  SHFL.BFLY PT, R26, R15, 0x1, 0x1f ;  /* 0x0c201f000f1a7f89 */ /* 0x001e2400000e0000 */
[----:B0-----:R-:W-:-:S08]  /*12a0*/  FMNMX R23, R15, R26, !PT ;  /* 0x0000001a0f177209 */ /* 0x001fd00007800000 */
[----:B------:R-:W-:Y:S01]  /*12b0*/  @P0 STS [R12+0x1000], R23 ;  /* 0x001000170c000388 */ /* 0x000fe20000000800 */
[----:B------:R-:W-:Y:S06]  /*12c0*/  BAR.SYNC.DEFER_BLOCKING 0x0 ;  /* 0x0000000000007b1d */ /* 0x000fec0000010000 */
[----:B------:R-:W0:Y:S02]  /*12d0*/  LDS R15, [R3+0x1000] ;  /* 0x00100000030f7984 */ /* 0x000e240000000800 */
[----:B0-----:R-:W-:-:S05]  /*12e0*/  FMNMX R15, R15, -INF , !PT ;  /* 0xff8000000f0f7809 */ /* 0x001fca0007800000 */
[--C-:B------:R-:W-:Y:S01]  /*12f0*/  FFMA R4, R4, UR7, -R15.reuse ;  /* 0x0000000704047c23 */ /* 0x100fe2000800080f */
[--C-:B------:R-:W-:Y:S01]  /*1300*/  FFMA R5, R5, UR7, -R15.reuse ;  /* 0x0000000705057c23 */ /* 0x100fe2000800080f */
[--C-:B------:R-:W-:Y:S01]  /*1310*/  FFMA R6, R6, UR7, -R15.reuse ;  /* 0x0000000706067c23 */ /* 0x100fe2000800080f */
[--C-:B------:R-:W-:Y:S01]  /*1320*/  FFMA R7, R7, UR7, -R15.reuse ;  /* 0x0000000707077c23 */ /* 0x100fe2000800080f */
[----:B------:R-:W-:Y:S01]  /*1330*/  FMUL R4, R4, 1.4426950216293334961 ;  /* 0x3fb8aa3b04047820 */ /* 0x000fe20000400000 */
[----:B------:R-:W-:Y:S01]  /*1340*/  FMUL R5, R5, 1.4426950216293334961 ;  /* 0x3fb8aa3b05057820 */ /* 0x000fe20000400000 */
[----:B------:R-:W-:Y:S01]  /*1350*/  FMUL R6, R6, 1.4426950216293334961 ;  /* 0x3fb8aa3b06067820 */ /* 0x000fe20000400000 */
[----:B------:R-:W-:Y:S01]  /*1360*/  FMUL R7, R7, 1.4426950216293334961 ;  /* 0x3fb8aa3b07077820 */ /* 0x000fe20000400000 */
[--C-:B------:R-:W-:Y:S01]  /*1370*/  FFMA R8, R8, UR7, -R15.reuse ;  /* 0x0000000708087c23 */ /* 0x100fe2000800080f */
[--C-:B------:R-:W-:Y:S01]  /*1380*/  FFMA R9, R9, UR7, -R15.reuse ;  /* 0x0000000709097c23 */ /* 0x100fe2000800080f */
[----:B------:R-:W-:Y:S01]  /*1390*/  MUFU.EX2 R4, R4 ;  /* 0x0000000400047308 */ /* 0x000fe20000000800 */
[--C-:B------:R-:W-:Y:S01]  /*13a0*/  FFMA R10, R10, UR7, -R15.reuse ;  /* 0x000000070a0a7c23 */ /* 0x100fe2000800080f */
[----:B------:R-:W-:Y:S01]  /*13b0*/  FMUL R8, R8, 1.4426950216293334961 ;  /* 0x3fb8aa3b08087820 */ /* 0x000fe20000400000 */
[----:B------:R-:W-:Y:S01]  /*13c0*/  FMUL R9, R9, 1.4426950216293334961 ;  /* 0x3fb8aa3b09097820 */ /* 0x000fe20000400000 */
[----:B------:R-:W-:Y:S01]  /*13d0*/  FFMA R11, R11, UR7, -R15 ;  /* 0x000000070b0b7c23 */ /* 0x000fe2000800080f */
[----:B------:R-:W-:-:S03]  /*13e0*/  FMUL R10, R10, 1.4426950216293334961 ;  /* 0x3fb8aa3b0a0a7820 */ /* 0x000fc60000400000 */
[----:B------:R-:W0:Y:S01]  /*13f0*/  MUFU.EX2 R5, R5 ;  /* 0x0000000500057308 */ /* 0x000e220000000800 */
[----:B------:R-:W-:-:S07]  /*1400*/  FMUL R11, R11, 1.4426950216293334961 ;  /* 0x3fb8aa3b0b0b7820 */ /* 0x000fce0000400000 */
[----:B------:R-:W1:Y:S08]  /*1410*/  MUFU.EX2 R6, R6 ;  /* 0x0000000600067308 */ /* 0x000e700000000800 */
[----:B------:R-:W2:Y:S01]  /*1420*/  MUFU.EX2 R7, R7 ;  /* 0x0000000700077308 */ /* 0x000ea20000000800 */
[----:B0-----:R-:W-:-:S07]  /*1430*/  FADD R23, R4, R5 ;  /* 0x0000000504177221 */ /* 0x001fce0000000000 */
[----:B------:R-:W0:Y:S01]  /*1440*/  MUFU.EX2 R8, R8 ;  /* 0x0000000800087308 */ /* 0x000e220000000800 */
[----:B-1----:R-:W-:-:S07]  /*1450*/  FADD R22, R6, R23 ;  /* 0x0000001706167221 */ /* 0x002fce0000000000 */
[----:B------:R-:W1:Y:S01]  /*1460*/  MUFU.EX2 R9, R9 ;  /* 0x0000000900097308 */ /* 0x000e620000000800 */
[----:B--2---:R-:W-:-:S07]  /*1470*/  FADD R23, R7, R22 ;  /* 0x0000001607177221 */ /* 0x004fce0000000000 */
[----:B------:R-:W2:Y:S01]  /*1480*/  MUFU.EX2 R10, R10 ;  /* 0x0000000a000a7308 */ /* 0x000ea20000000800 */
[----:B0-----:R-:W-:-:S07]  /*1490*/  FADD R22, R8, R23 ;  /* 0x0000001708167221 */ /* 0x001fce0000000000 */
[----:B------:R-:W0:Y:S01]  /*14a0*/  MUFU.EX2 R11, R11 ;  /* 0x0000000b000b7308 */ /* 0x000e220000000800 */
[----:B-1----:R-:W-:-:S04]  /*14b0*/  FADD R23, R9, R22 ;  /* 0x0000001609177221 */ /* 0x002fc80000000000 */
[----:B--2---:R-:W-:-:S04]  /*14c0*/  FADD R22, R10, R23 ;  /* 0x000000170a167221 */ /* 0x004fc80000000000 */
[----:B0-----:R-:W-:-:S05]  /*14d0*/  FADD R22, R11, R22 ;  /* 0x000000160b167221 */ /* 0x001fca0000000000 */
[----:B------:R-:W0:Y:S02]  /*14e0*/  SHFL.BFLY PT, R23, R22, 0x10, 0x1f ;  /* 0x0e001f0016177f89 */ /* 0x000e2400000e0000 */
[----:B0-----:R-:W-:Y:S01]  /*14f0*/  FADD R24, R22, R23 ;  /* 0x0000001716187221 */ /* 0x001fe20000000000 */
[----:B------:R-:W-:Y:S06]  /*1500*/  BAR.SYNC.DEFER_BLOCKING 0x0 ;  /* 0x0000000000007b1d */ /* 0x000fec0000010000 */
[----:B------:R-:W-:Y:S02]  /*1510*/  @!P5 STS [R13+0x1000], R24 ;  /* 0x001000180d00d388 */ /* 0x000fe40000000800 */
[----:B------:R-:W-:Y:S06]  /*1520*/  BAR.SYNC.DEFER_BLOCKING 0x0 ;  /* 0x0000000000007b1d */ /* 0x000fec0000010000 */
[----:B------:R-:W0:Y:S04]  /*1530*/  @!P6 LDS R20, [R12+0x1000] ;  /* 0x001000000c14e984 */ /* 0x000e280000000800 */
[----:B0-----:R-:W0:Y:S02]  /*1540*/  SHFL.BFLY PT, R23, R20, 0x1, 0x1f ;  /* 0x0c201f0014177f89 */ /* 0x001e2400000e0000 */
[----:B0-----:R-:W-:-:S05]  /*1550*/  FADD R23, R20, R23 ;  /* 0x0000001714177221 */ /* 0x001fca0000000000 */
[----:B------:R0:W-:Y:S01]  /*1560*/  @P0 STS [R12+0x1000], R23 ;  /* 0x001000170c000388 */ /* 0x0001e20000000800 */
[----:B------:R-:W-:Y:S06]  /*1570*/  BAR.SYNC.DEFER_BLOCKING 0x0 ;  /* 0x0000000000007b1d */ /* 0x000fec0000010000 */
[----:B------:R-:W2:Y:S04]  /*1580*/  @P3 LDG.E.U16 R25, desc[UR30][R32.64] ;  /* 0x0000001e20193981 */ /* 0x000ea8000c1e1500 */
[----:B------:R-:W3:Y:S04]  /*1590*/  @P3 LDG.E.U16 R27, desc[UR30][R30.64] ;  /* 0x0000001e1e1b3981 */ /* 0x000ee8000c1e1500 */
[----:B------:R-:W4:Y:S04]  /*15a0*/  @P3 LDG.E.U16 R29, desc[UR30][R18.64] ;  /* 0x0000001e121d3981 */ /* 0x000f28000c1e1500 */
[----:B------:R-:W5:Y:S01]  /*15b0*/  @P3 LDG.E.U16 R43, desc[UR30][R16.64] ;  /* 0x0000001e102b3981 */ /* 0x000f62000c1e1500 */
[----:B------:R-:W-:Y:S01]  /*15c0*/  UIADD3 UR19, UPT, UPT, UR15, 0x20, URZ ;  /* 0x000000200f137890 */ /* 0x000fe2000fffe0ff */
[----:B------:R-:W-:Y:S01]  /*15d0*/  FADD R22, -R15, -INF ;  /* 0xff8000000f167421 */ /* 0x000fe20000000100 */
[----:B------:R-:W-:Y:S01]  /*15e0*/  UIADD3 UR20, UPT, UPT, UR24, -0x20, URZ ;  /* 0xffffffe018147890 */ /* 0x000fe2000fffe0ff */
[----:B------:R0:W1:Y:S01]  /*15f0*/  LDS R20, [R3+0x1000] ;  /* 0x0010000003147984 */ /* 0x0000620000000800 */
[----:B------:R-:W-:Y:S01]  /*1600*/  UIADD3 UR21, UPT, UPT, UR10, UR19, URZ ;  /* 0x000000130a157290 */ /* 0x000fe2000fffe0ff */
[----:B------:R-:W-:Y:S01]  /*1610*/  F2FP.F16.F32.PACK_AB R4, R5, R4 ;  /* 0x000000040504723e */ /* 0x000fe200000000ff */
[----:B------:R-:W-:Y:S01]  /*1620*/  FMUL R22, R22, 1.4426950216293334961 ;  /* 0x3fb8aa3b16167820 */ /* 0x000fe20000400000 */
[----:B------:R-:W-:Y:S01]  /*1630*/  BAR.SYNC.DEFER_BLOCKING 0x0 ;  /* 0x0000000000007b1d */ /* 0x000fe20000010000 */
[----:B------:R-:W-:Y:S01]  /*1640*/  ULEA UR21, UR22, UR21, 0x1 ;  /* 0x0000001516157291 */ /* 0x000fe2000f8e08ff */
[----:B------:R-:W-:-:S02]  /*1650*/  F2FP.F16.F32.PACK_AB R5, R7, R6 ;  /* 0x000000060705723e */ /* 0x000fc400000000ff */
[----:B------:R-:W-:Y:S02]  /*1660*/  F2FP.F16.F32.PACK_AB R6, R9, R8 ;  /* 0x000000080906723e */ /* 0x000fe400000000ff */
[----:B------:R-:W-:Y:S01]  /*1670*/  F2FP.F16.F32.PACK_AB R7, R11, R10 ;  /* 0x0000000a0b07723e */ /* 0x000fe200000000ff */
[----:B--2---:R0:W-:Y:S04]  /*1680*/  STS.U16 [R14+UR14+0x1000], R25 ;  /* 0x001000190e007988 */ /* 0x0041e8000800040e */
[----:B---3--:R0:W-:Y:S04]  /*1690*/  STS.U16 [R14+UR14+0x1200], R27 ;  /* 0x0012001b0e007988 */ /* 0x0081e8000800040e */
[----:B----4-:R0:W-:Y:S04]  /*16a0*/  STS.U16 [R14+UR14+0x1400], R29 ;  /* 0x0014001d0e007988 */ /* 0x0101e8000800040e */
[----:B-----5:R0:W-:Y:S01]  /*16b0*/  STS.U16 [R14+UR14+0x1600], R43 ;  /* 0x0016002b0e007988 */ /* 0x0201e2000800040e */
[----:B-1----:R-:W-:Y:S05]  /*16c0*/  @!P3 BRA `(.L_x_9) ;  /* 0x000000000008b947 */ /* 0x002fea0003800000 */
[----:B------:R1:W-:Y:S01]  /*16d0*/  STTM.16dp32bit_t0_t15.x4 tmem[UR21], R4 ;  /* 0x00000004000079ed */ /* 0x0003e20008900015 */
[----:B------:R1:W-:Y:S02]  /*16e0*/  STTM.16dp32bit_t16_t31.x4 tmem[UR21+0x4], R4 ;  /* 0x00000404000079ed */ /* 0x0003e40008920015 */
.L_x_9:
[----:B------:R-:W2:Y:S02]  /*16f0*/  FENCE.VIEW.ASYNC.T ;  /* 0x00000000000073c6 */ /* 0x000ea40000000200 */
[----:B--2---:R-:W-:Y:S06]  /*1700*/  BAR.SYNC.DEFER_BLOCKING 0x0 ;  /* 0x0000000000007b1d */ /* 0x004fec0000010000 */
[----:B0-----:R0:W2:Y:S01]  /*1710*/  MUFU.EX2 R23, R22 ;  /* 0x0000001600177308 */ /* 0x0010a20000000800 */
[----:B-1----:R-:W1:Y:S01]  /*1720*/  LDTM.16dp32bit_t0_t15.x8 R4, tmem[UR16] ;  /* 0x00000010000479ee */ /* 0x002e620008980000 */
[----:B------:R-:W3:Y:S01]  /*1730*/  LDTM.16dp32bit_t16_t31.x8 R4, tmem[UR16+0x8] ;  /* 0x00000810000479ee */ /* 0x000ee200089a0000 */
[----:B------:R-:W-:Y:S01]  /*1740*/  NOP ;  /* 0x0000000000007918 */ /* 0x000fe20000000000 */
[----:B------:R-:W-:Y:S05]  /*1750*/  @!P3 BRA `(.L_x_10) ;  /* 0x000000000028b947 */ /* 0x000fea0003800000 */
[C---:B-123--:R-:W-:Y:S01]  /*1760*/  FMUL R4, R23.reuse, R4 ;  /* 0x0000000417047220 */ /* 0x04efe20000400000 */
[C---:B------:R-:W-:Y:S01]  /*1770*/  FMUL R5, R23.reuse, R5 ;  /* 0x0000000517057220 */ /* 0x040fe20000400000 */
[C---:B------:R-:W-:Y:S01]  /*1780*/  FMUL R6, R23.reuse, R6 ;  /* 0x0000000617067220 */ /* 0x040fe20000400000 */
[C---:B------:R-:W-:Y:S01]  /*1790*/  FMUL R7, R23.reuse, R7 ;  /* 0x0000000717077220 */ /* 0x040fe20000400000 */
[C---:B------:R-:W-:Y:S01]  /*17a0*/  FMUL R8, R23.reuse, R8 ;  /* 0x0000000817087220 */ /* 0x040fe20000400000 */
[C---:B------:R-:W-:Y:S01]  /*17b0*/  FMUL R9, R23.reuse, R9 ;  /* 0x0000000917097220 */ /* 0x040fe20000400000 */
[C---:B------:R-:W-:Y:S01]  /*17c0*/  FMUL R10, R23.reuse, R10 ;  /* 0x0000000a170a7220 */ /* 0x040fe20000400000 */
[----:B------:R-:W-:-:S04]  /*17d0*/  FMUL R11, R23, R11 ;  /* 0x0000000b170b7220 */ /* 0x000fc80000400000 */
[----:B------:R4:W-:Y:S01]  /*17e0*/  STTM.16dp32bit_t0_t15.x8 tmem[UR16], R4 ;  /* 0x00000004000079ed */ /* 0x0009e20008980010 */
[----:B------:R4:W-:Y:S02]  /*17f0*/  STTM.16dp32bit_t16_t31.x8 tmem[UR16+0x8], R4 ;  /* 0x00000804000079ed */ /* 0x0009e400089a0010 */
.L_x_10:
[----:B---3--:R-:W3:Y:S02]  /*1800*/  FENCE.VIEW.ASYNC.T ;  /* 0x00000000000073c6 */ /* 0x008ee40000000200 */
[----:B---3--:R-:W-:Y:S01]  /*1810*/  BAR.SYNC.DEFER_BLOCKING 0x0 ;  /* 0x0000000000007b1d */ /* 0x008fe20000010000 */
[----:B------:R-:W-:Y:S01]  /*1820*/  UISETP.GE.AND UP1, UPT, UR20, 0x1, UPT ;  /* 0x000000011400788c */ /* 0x000fe2000bf26270 */
[----:B--2---:R-:W-:-:S04]  /*1830*/  FADD R20, R23, R20 ;  /* 0x0000001417147221 */ /* 0x004fc80000000000 */
[----:B------:R2:W-:Y:S06]  /*1840*/  MEMBAR.ALL.CTA ;  /* 0x0000000000007992 */ /* 0x0005ec0000008000 */
[----:B--2---:R-:W2:Y:S02]  /*1850*/  FENCE.VIEW.ASYNC.S ;  /* 0x00000000000073c6 */ /* 0x004ea40000000000 */
[----:B--2---:R-:W-:Y:S06]  /*1860*/  BAR.SYNC.DEFER_BLOCKING 0x0 ;  /* 0x0000000000007b1d */ /* 0x004fec0000010000 */
[----:B------:R-:W-:Y:S05]  /*1870*/  @!P4 BRA `(.L_x_11) ;  /* 0x00000000004cc947 */ /* 0x000fea0003800000 */
[----:B------:R-:W-:Y:S02]  /*1880*/  UIADD3 UR4, UPT, UPT, UR14, 0x1000, URZ ;  /* 0x000010000e047890 */ /* 0x000fe4000fffe0ff */
[----:B------:R-:W-:Y:S02]  /*1890*/  UIADD3 UR8, UPT, UPT, UR15, 0x28, URZ ;  /* 0x000000280f087890 */ /* 0x000fe4000fffe0ff */
[----:B------:R-:W-:Y:S01]  /*18a0*/  USHF.R.U32.HI UR4, URZ, 0x4, UR4 ;  /* 0x00000004ff047899 */ /* 0x000fe20008011604 */
[----:B------:R-:W-:Y:S01]  /*18b0*/  UMOV UR12, 0x0 ;  /* 0x00000000000c7882 */ /* 0x000fe20000000000 */
[----:B------:R-:W-:Y:S02]  /*18c0*/  UMOV UR13, 0x4080010 ;  /* 0x04080010000d7882 */ /* 0x000fe40000000000 */
[----:B------:R-:W-:Y:S01]  /*18d0*/  USGXT.U32 UR6, UR4, 0xe ;  /* 0x0000000e0406789a */ /* 0x000fe20008000000 */
[----:B------:R-:W-:Y:S02]  /*18e0*/  UMOV UR5, URZ ;  /* 0x000000ff00057c82 */ /* 0x000fe40008000000 */
[----:B------:R-:W-:Y:S01]  /*18f0*/  UMOV UR4, URZ ;  /* 0x000000ff00047c82 */ /* 0x000fe20008000000 */
[----:B------:R-:W-:Y:S01]  /*1900*/  UIADD3 UR26, UP2, UPT, UR6, 0x2, URZ ;  /* 0x00000002061a7890 */ /* 0x000fe2000ff5e0ff */
[----:B------:R-:W-:Y:S01]  /*1910*/  UMOV UR7, 0x80004020 ;  /* 0x8000402000077882 */ /* 0x000fe20000000000 */
[----:B------:R-:W-:-:S02]  /*1920*/  UMOV UR28, 0x0 ;  /* 0x00000000001c7882 */ /* 0x000fc40000000000 */
[----:B------:R-:W-:Y:S01]  /*1930*/  UIADD3.X UR27, UPT, UPT, UR4, -0x7fffbfe0, URZ, UP2, !UPT ;  /* 0x80004020041b7890 */ /* 0x000fe200097fe4ff */
[----:B------:R2:W-:Y:S01]  /*1940*/  UTCHMMA tmem[UR19], gdesc[UR6], tmem[UR15], tmem[UR12], idesc[UR13], UPT ;  /* 0x00ff0c06130079ea */ /* 0x0005e2000b80000f */
[----:B------:R-:W-:Y:S01]  /*1950*/  UMOV UR29, 0x4080010 ;  /* 0x04080010001d7882 */ /* 0x000fe20000000000 */
[----:B------:R-:W-:Y:S02]  /*1960*/  UMOV UR4, UR18 ;  /* 0x0000001200047c82 */ /* 0x000fe40008000000 */
[----:B------:R-:W-:-:S04]  /*1970*/  UMOV UR4, UR4 ;  /* 0x0000000400047c82 */ /* 0x000fc80008000000 */
[----:B------:R2:W-:Y:S01]  /*1980*/  UTCHMMA tmem[UR8], gdesc[UR26], tmem[UR15], tmem[UR28], idesc[UR29], UPT ;  /* 0x00ff1c1a080079ea */ /* 0x0005e2000b80000f */
[----:B------:R2:W-:Y:S01]  /*1990*/  UTCBAR [UR4], URZ ;  /* 0x000000ff040073e9 */ /* 0x0005e200080000ff */
[----:B------:R-:W-:Y:S01]  /*19a0*/  NOP ;  /* 0x0000000000007918 */ /* 0x000fe20000000000 */
.L_x_11:
[----:B------:R-:W-:Y:S01]  /*19b0*/  FSEL R15, R15, -INF , P3 ;  /* 0xff8000000f0f7808 */ /* 0x000fe20001800000 */
[----:B--2---:R-:W-:Y:S01]  /*19c0*/  UMOV UR8, URZ ;  /* 0x000000ff00087c82 */ /* 0x004fe20008000000 */
[----:B------:R-:W-:Y:S01]  /*19d0*/  FSEL R24, R20, 1, P3 ;  /* 0x3f80000014187808 */ /* 0x000fe20001800000 */
[----:B------:R-:W-:Y:S06]  /*19e0*/  BRA.U !UP1, `(.L_x_12) ;  /* 0x0000000d094c7547 */ /* 0x000fec000b800000 */
[----:B------:R-:W-:Y:S01]  /*19f0*/  UIADD3 UR4, UPT, UPT, UR14, 0x2000, URZ ;  /* 0x000020000e047890 */ /* 0x000fe2000fffe0ff */
[----:B------:R-:W-:Y:S01]  /*1a00*/  SHF.L.U32 R25, R21, 0x5, RZ ;  /* 0x0000000515197819 */ /* 0x000fe200000006ff */
[----:B------:R-:W-:Y:S01]  /*1a10*/  USHF.R.U32.HI UR34, URZ, 0x4, UR14 ;  /* 0x00000004ff227899 */ /* 0x000fe2000801160e */
[----:B------:R-:W-:Y:S01]  /*1a20*/  IMAD.MOV.U32 R42, RZ, RZ, R15 ;  /* 0x000000ffff2a7224 */ /* 0x000fe200078e000f */
[----:B------:R-:W-:Y:S01]  /*1a30*/  USHF.L.U32 UR32, UR9, 0x5, URZ ;  /* 0x0000000509207899 */ /* 0x000fe200080006ff */
[----:B------:R-:W-:Y:S01]  /*1a40*/  IMAD.MOV.U32 R20, RZ, RZ, RZ ;  /* 0x000000ffff147224 */ /* 0x000fe200078e00ff */
[----:B------:R-:W-:Y:S01]  /*1a50*/  USHF.R.U32.HI UR6, URZ, 0x4, UR23 ;  /* 0x00000004ff067899 */ /* 0x000fe20008011617 */
[----:B------:R-:W-:Y:S01]  /*1a60*/  IMAD.MOV.U32 R26, RZ, RZ, R25 ;  /* 0x000000ffff1a7224 */ /* 0x000fe200078e0019 */
[----:B------:R-:W-:Y:S02]  /*1a70*/  USHF.R.U32.HI UR7, URZ, 0x4, UR4 ;  /* 0x00000004ff077899 */ /* 0x000fe40008011604 */
[----:B------:R-:W-:Y:S01]  /*1a80*/  USGXT.U32 UR34, UR34, 0xe ;  /* 0x0000000e2222789a */ /* 0x000fe20008000000 */
[----:B------:R-:W-:Y:S01]  /*1a90*/  MOV R27, UR32 ;  /* 0x00000020001b7c02 */ /* 0x000fe20008000f00 */
[----:B------:R-:W-:-:S02]  /*1aa0*/  USGXT.U32 UR4, UR6, 0xe ;  /* 0x0000000e0604789a */ /* 0x000fc40008000000 */
[----:B------:R-:W-:Y:S02]  /*1ab0*/  UIADD3 UR36, UP2, UPT, UR34, 0x80, URZ ;  /* 0x0000008022247890 */ /* 0x000fe4000ff5e0ff */
[----:B------:R-:W-:Y:S01]  /*1ac0*/  USGXT.U32 UR6, UR7, 0xe ;  /* 0x0000000e0706789a */ /* 0x000fe20008000000 */
[----:B------:R-:W-:Y:S01]  /*1ad0*/  UMOV UR5, URZ ;  /* 0x000000ff00057c82 */ /* 0x000fe20008000000 */
[----:B------:R-:W-:Y:S01]  /*1ae0*/  UMOV UR22, 0xfffffffe ;  /* 0xfffffffe00167882 */ /* 0x000fe20000000000 */
[----:B------:R-:W-:Y:S01]  /*1af0*/  UMOV UR23, 0x7fffbfdf ;  /* 0x7fffbfdf00177882 */ /* 0x000fe20000000000 */
[----:B------:R-:W-:Y:S01]  /*1b00*/  UMOV UR7, URZ ;  /* 0x000000ff00077c82 */ /* 0x000fe20008000000 */
[----:B------:R-:W-:Y:S02]  /*1b10*/  UIADD3.64 UR38, UPT, UPT, UR4, -UR22, URZ ;  /* 0x8000001604267297 */ /* 0x000fe4000fffe0ff */
[----:B------:R-:W-:Y:S01]  /*1b20*/  UISETP.NE.U32.AND UP1, UPT, UR25, URZ, UPT ;  /* 0x000000ff1900728c */ /* 0x000fe2000bf25070 */
[----:B------:R-:W2:Y:S01]  /*1b30*/  LDCU UR35, c[0x0][0x3a8] ;  /* 0x00007500ff2377ac */ /* 0x000ea20008000800 */
[----:B------:R-:W-:-:S02]  /*1b40*/  UIADD3.X UR37, UPT, UPT, UR5, 0x40004040, URZ, UP2, !UPT ;  /* 0x4000404005257890 */ /* 0x000fc400097fe4ff */
[----:B------:R-:W-:Y:S01]  /*1b50*/  UIADD3.64 UR22, UPT, UPT, UR6, -UR22, URZ ;  /* 0x8000001606167297 */ /* 0x000fe2000fffe0ff */
[----:B------:R-:W-:Y:S01]  /*1b60*/  UMOV UR33, 0x1 ;  /* 0x0000000100217882 */ /* 0x000fe20000000000 */
[----:B------:R-:W-:Y:S01]  /*1b70*/  UMOV UR9, URZ ;  /* 0x000000ff00097c82 */ /* 0x000fe20008000000 */
[----:B------:R-:W-:-:S09]  /*1b80*/  UMOV UR10, URZ ;  /* 0x000000ff000a7c82 */ /* 0x000fd20008000000 */
.L_x_17:
[----:B01--4-:R-:W-:-:S04]  /*1b90*/  IMAD.WIDE R10, R26, 0x2, R40 ;  /* 0x000000021a0a7825 */ /* 0x013fc800078e0228 */
[C---:B------:R-:W-:Y:S02]  /*1ba0*/  IMAD.WIDE R8, R26.reuse, 0x2, R38 ;  /* 0x000000021a087825 */ /* 0x040fe400078e0226 */
[----:B------:R-:W3:Y:S02]  /*1bb0*/  LDG.E.U16 R11, desc[UR30][R10.64] ;  /* 0x0000001e0a0b7981 */ /* 0x000ee4000c1e1500 */
[C---:B------:R-:W-:Y:S02]  /*1bc0*/  IMAD.WIDE R6, R26.reuse, 0x2, R36 ;  /* 0x000000021a067825 */ /* 0x040fe400078e0224 */
[----:B------:R-:W4:Y:S02]  /*1bd0*/  LDG.E.U16 R9, desc[UR30][R8.64] ;  /* 0x0000001e08097981 */ /* 0x000f24000c1e1500 */
[----:B------:R-:W-:Y:S02]  /*1be0*/  IMAD.WIDE R4, R26, 0x2, R34 ;  /* 0x000000021a047825 */ /* 0x000fe400078e0222 */
[----:B------:R-:W5:Y:S04]  /*1bf0*/  LDG.E.U16 R7, desc[UR30][R6.64] ;  /* 0x0000001e06077981 */ /* 0x000f68000c1e1500 */
[----:B--2---:R-:W2:Y:S01]  /*1c00*/  LDG.E.U16 R5, desc[UR30][R4.64] ;  /* 0x0000001e04057981 */ /* 0x004ea2000c1e1500 */
[----:B------:R-:W-:-:S02]  /*1c10*/  UMOV UR12, 0x1 ;  /* 0x00000001000c7882 */ /* 0x000fc40000000000 */
[----:B------:R-:W-:-:S04]  /*1c20*/  @!UP0 UIADD3 UR12, UPT, UPT, -UR12, 0x100000, URZ ;  /* 0x001000000c0c8890 */ /* 0x000fc8000fffe1ff */
[----:B------:R-:W-:Y:S02]  /*1c30*/  @!UP0 USHF.L.U32 UR13, UR12, 0xb, URZ ;  /* 0x0000000b0c0d8899 */ /* 0x000fe400080006ff */
[----:B------:R-:W-:Y:S01]  /*1c40*/  @!UP0 USHF.L.U32 UR12, UR12, 0x1, URZ ;  /* 0x000000010c0c8899 */ /* 0x000fe200080006ff */
[----:B------:R-:W-:Y:S01]  /*1c50*/  VOTEU.ALL UP2, P2 ;  /* 0x0000000000ff7886 */ /* 0x000fe20001040000 */
[----:B---3--:R1:W-:Y:S04]  /*1c60*/  STS.U16 [R14+UR14+0x1800], R11 ;  /* 0x0018000b0e007988 */ /* 0x0083e8000800040e */
[----:B----4-:R1:W-:Y:S04]  /*1c70*/  STS.U16 [R14+UR14+0x1a00], R9 ;  /* 0x001a00090e007988 */ /* 0x0103e8000800040e */
[----:B-----5:R1:W-:Y:S04]  /*1c80*/  STS.U16 [R14+UR14+0x1c00], R7 ;  /* 0x001c00070e007988 */ /* 0x0203e8000800040e */
[----:B--2---:R1:W-:Y:S01]  /*1c90*/  STS.U16 [R14+UR14+0x1e00], R5 ;  /* 0x001e00050e007988 */ /* 0x0043e2000800040e */
[----:B------:R2:W-:Y:S06]  /*1ca0*/  MEMBAR.ALL.CTA ;  /* 0x0000000000007992 */ /* 0x0005ec0000008000 */
[----:B--2---:R-:W-:Y:S04]  /*1cb0*/  FENCE.VIEW.ASYNC.S ;  /* 0x00000000000073c6 */ /* 0x004fe80000000000 */
[----:B------:R-:W2:Y:S02]  /*1cc0*/  FENCE.VIEW.ASYNC.S ;  /* 0x00000000000073c6 */ /* 0x000ea40000000000 */
[----:B--2---:R1:W2:Y:S02]  /*1cd0*/  @!UP2 SYNCS.EXCH.64 URZ, [UR14+0x2810], UR12 ;  /* 0x0028100c0effa5b2 */ /* 0x0042a40008000100 */
[----:B--2---:R-:W-:Y:S06]  /*1ce0*/  BAR.SYNC.DEFER_BLOCKING 0x0 ;  /* 0x0000000000007b1d */ /* 0x004fec0000010000 */
[----:B-1----:R-:W-:Y:S05]  /*1cf0*/  BRA.U UP1, `(.L_x_13) ;  /* 0x00000001013c7547 */ /* 0x002fea000b800000 */
[----:B------:R-:W-:Y:S01]  /*1d00*/  UIADD3 UR12, UPT, UPT, UR14, 0x2810, URZ ;  /* 0x000028100e0c7890 */ /* 0x000fe2000fffe0ff */
[----:B------:R-:W-:Y:S01]  /*1d10*/  UMOV UR26, UR34 ;  /* 0x00000022001a7c82 */ /* 0x000fe20008000000 */
[----:B------:R-:W-:Y:S01]  /*1d20*/  UMOV UR27, 0x40004040 ;  /* 0x40004040001b7882 */ /* 0x000fe20000000000 */
[----:B------:R-:W-:Y:S01]  /*1d30*/  UMOV UR24, UR4 ;  /* 0x0000000400187c82 */ /* 0x000fe20008000000 */
[----:B------:R-:W-:Y:S01]  /*1d40*/  UMOV UR25, 0x80004020 ;  /* 0x8000402000197882 */ /* 0x000fe20000000000 */
[----:B------:R-:W-:Y:S01]  /*1d50*/  UMOV UR28, 0x0 ;  /* 0x00000000001c7882 */ /* 0x000fe20000000000 */
[----:B------:R-:W-:Y:S01]  /*1d60*/  UMOV UR29, 0x4088010 ;  /* 0x04088010001d7882 */ /* 0x000fe20000000000 */
[----:B------:R-:W-:Y:S01]  /*1d70*/  UMOV UR13, URZ ;  /* 0x000000ff000d7c82 */ /* 0x000fe20008000000 */
[----:B------:R-:W-:Y:S01]  /*1d80*/  UMOV UR40, 0x0 ;  /* 0x0000000000287882 */ /* 0x000fe20000000000 */
[----:B------:R-:W-:Y:S01]  /*1d90*/  UMOV UR41, 0x4088010 ;  /* 0x0408801000297882 */ /* 0x000fe20000000000 */
[----:B------:R1:W-:Y:S01]  /*1da0*/  UTCHMMA gdesc[UR26], gdesc[UR24], tmem[UR17], tmem[UR28], idesc[UR29], !UPT ;  /* 0x00ff1c181a0075ea */ /* 0x0003e2000f800011 */
[----:B------:R-:W-:Y:S01]  /*1db0*/  UMOV UR12, UR12 ;  /* 0x0000000c000c7c82 */ /* 0x000fe20008000000 */
[----:B------:R1:W-:Y:S01]  /*1dc0*/  UTCHMMA gdesc[UR36], gdesc[UR38], tmem[UR17], tmem[UR40], idesc[UR41], UPT ;  /* 0x00ff2826240075ea */ /* 0x0003e2000b800011 */
[----:B------:R1:W-:Y:S01]  /*1dd0*/  UTCBAR [UR12], URZ ;  /* 0x000000ff0c0073e9 */ /* 0x0003e200080000ff */
[----:B------:R-:W-:-:S02]  /*1de0*/  NOP ;  /* 0x0000000000007918 */ /* 0x000fc40000000000 */
.L_x_13:
[----:B------:R-:W2:Y:S02]  /*1df0*/  SYNCS.PHASECHK.TRANS64.TRYWAIT P3, [UR14+0x2810], RZ ;  /* 0x002810ffff0075a7 */ /* 0x000ea4000806110e */
[----:B--2---:R-:W-:Y:S05]  /*1e00*/  @!P3 BRA `(.L_x_14) ;  /* 0x0000001400c8b947 */ /* 0x004fea0003800000 */
.L_x_23:
[----:B------:R-:W-:Y:S06]  /*1e10*/  BAR.SYNC.DEFER_BLOCKING 0x0 ;  /* 0x0000000000007b1d */ /* 0x000fec0000010000 */
[----:B------:R-:W-:Y:S01]  /*1e20*/  LDTM.16dp32bit_t0_t15.x8 R4, tmem[UR16+0x100000] ;  /* 0x10000010000479ee */ /* 0x000fe20008980000 */
[----:B------:R-:W2:Y:S01]  /*1e30*/  LDTM.16dp32bit_t16_t31.x8 R4, tmem[UR16+0x100008] ;  /* 0x10000810000479ee */ /* 0x000ea200089a0000 */
[----:B------:R-:W3:Y:S01]  /*1e40*/  @!P2 SYNCS.CCTL.IV [UR14+0x2810] ;  /* 0x00281000ff00a9b1 */ /* 0x000ee2000800000e */
[----:B------:R-:W-:Y:S01]  /*1e50*/  NOP ;  /* 0x0000000000007918 */ /* 0x000fe20000000000 */
[----:B--2---:R-:W-:Y:S01]  /*1e60*/  FMUL R15, R4, UR35 ;  /* 0x00000023040f7c20 */ /* 0x004fe20008400000 */
[----:B0-----:R-:W-:Y:S01]  /*1e70*/  FMUL R22, R5, UR35 ;  /* 0x0000002305167c20 */ /* 0x001fe20008400000 */
[----:B------:R-:W-:-:S05]  /*1e80*/  FMUL R21, R6, UR35 ;  /* 0x0000002306157c20 */ /* 0x000fca0008400000 */
[----:B------:R-:W-:Y:S01]  /*1e90*/  FMNMX3 R21, R15, R22, R21, !PT ;  /* 0x000000160f157276 */ /* 0x000fe20007800015 */
[----:B------:R-:W-:Y:S01]  /*1ea0*/  FMUL R15, R7, UR35 ;  /* 0x00000023070f7c20 */ /* 0x000fe20008400000 */
[----:B------:R-:W-:-:S05]  /*1eb0*/  FMUL R22, R8, UR35 ;  /* 0x0000002308167c20 */ /* 0x000fca0008400000 */
[----:B------:R-:W-:Y:S01]  /*1ec0*/  FMNMX3 R21, R21, R15, R22, !PT ;  /* 0x0000000f15157276 */ /* 0x000fe20007800016 */
[----:B------:R-:W-:Y:S01]  /*1ed0*/  FMUL R15, R9, UR35 ;  /* 0x00000023090f7c20 */ /* 0x000fe20008400000 */
[----:B------:R-:W-:-:S05]  /*1ee0*/  FMUL R22, R10, UR35 ;  /* 0x000000230a167c20 */ /* 0x000fca0008400000 */
[----:B------:R-:W-:Y:S01]  /*1ef0*/  FMNMX3 R22, R21, R15, R22, !PT ;  /* 0x0000000f15167276 */ /* 0x000fe20007800016 */
[----:B------:R-:W-:-:S05]  /*1f00*/  FMUL R15, R11, UR35 ;  /* 0x000000230b0f7c20 */ /* 0x000fca0008400000 */
[----:B------:R-:W-:-:S05]  /*1f10*/  FMNMX R15, R15, R22, !PT ;  /* 0x000000160f0f7209 */ /* 0x000fca0007800000 */
[----:B------:R-:W0:Y:S02]  /*1f20*/  SHFL.BFLY PT, R22, R15, 0x10, 0x1f ;  /* 0x0e001f000f167f89 */ /* 0x000e2400000e0000 */
[----:B0-----:R-:W-:-:S05]  /*1f30*/  FMNMX R22, R15, R22, !PT ;  /* 0x000000160f167209 */ /* 0x001fca0007800000 */
[----:B---3--:R-:W-:Y:S01]  /*1f40*/  @!P5 STS [R13+0x1800], R22 ;  /* 0x001800160d00d388 */ /* 0x008fe20000000800 */
[----:B------:R-:W-:Y:S06]  /*1f50*/  BAR.SYNC.DEFER_BLOCKING 0x0 ;  /* 0x0000000000007b1d */ /* 0x000fec0000010000 */
[----:B------:R-:W0:Y:S04]  /*1f60*/  @!P6 LDS R28, [R12+0x1800] ;  /* 0x001800000c1ce984 */ /* 0x000e280000000800 */
[----:B0-----:R-:W0:Y:S02]  /*1f70*/  SHFL.BFLY PT, R21, R28, 0x1, 0x1f ;  /* 0x0c201f001c157f89 */ /* 0x001e2400000e0000 */
[----:B0-----:R-:W-:-:S05]  /*1f80*/  FMNMX R21, R28, R21, !PT ;  /* 0x000000151c157209 */ /* 0x001fca0007800000 */
[----:B------:R-:W-:Y:S01]  /*1f90*/  @P0 STS [R12+0x1800], R21 ;  /* 0x001800150c000388 */ /* 0x000fe20000000800 */
[----:B------:R-:W-:Y:S06]  /*1fa0*/  BAR.SYNC.DEFER_BLOCKING 0x0 ;  /* 0x0000000000007b1d */ /* 0x000fec0000010000 */
[----:B------:R-:W0:Y:S02]  /*1fb0*/  LDS R15, [R3+0x1800] ;  /* 0x00180000030f7984 */ /* 0x000e240000000800 */
[----:B0-----:R-:W-:-:S05]  /*1fc0*/  FMNMX R15, R15, R42, !PT ;  /* 0x0000002a0f0f7209 */ /* 0x001fca0007800000 */
        /* <DEDUP_REMOVED lines=18> */
[----:B------:R-:W2:Y:S08]  /*20f0*/  MUFU.EX2 R21, R21 ;  /* 0x0000001500157308 */ /* 0x000eb00000000800 */
[----:B------:R-:W3:Y:S01]  /*2100*/  MUFU.EX2 R6, R6 ;  /* 0x0000000600067308 */ /* 0x000ee20000000800 */
[----:B0-----:R-:W-:-:S07]  /*2110*/  FADD R10, R4, R5 ;  /* 0x00000005040a7221 */ /* 0x001fce0000000000 */
[----:B------:R-:W0:Y:S01]  /*2120*/  MUFU.EX2 R22, R22 ;  /* 0x0000001600167308 */ /* 0x000e220000000800 */
[----:B--2---:R-:W-:-:S07]  /*2130*/  FADD R7, R21, R10 ;  /* 0x0000000a15077221 */ /* 0x004fce0000000000 */
[----:B------:R-:W2:Y:S01]  /*2140*/  MUFU.EX2 R9, R9 ;  /* 0x0000000900097308 */ /* 0x000ea20000000800 */
[----:B---3--:R-:W-:-:S07]  /*2150*/  FADD R7, R6, R7 ;  /* 0x0000000706077221 */ /* 0x008fce0000000000 */
[----:B------:R-:W3:Y:S01]  /*2160*/  MUFU.EX2 R8, R8 ;  /* 0x0000000800087308 */ /* 0x000ee20000000800 */
[----:B0-----:R-:W-:-:S07]  /*2170*/  FADD R10, R22, R7 ;  /* 0x00000007160a7221 */ /* 0x001fce0000000000 */
[----:B------:R-:W0:Y:S01]  /*2180*/  MUFU.EX2 R23, R11 ;  /* 0x0000000b00177308 */ /* 0x000e220000000800 */
[----:B--2---:R-:W-:-:S04]  /*2190*/  FADD R7, R9, R10 ;  /* 0x0000000a09077221 */ /* 0x004fc80000000000 */
[----:B---3--:R-:W-:-:S04]  /*21a0*/  FADD R10, R8, R7 ;  /* 0x00000007080a7221 */ /* 0x008fc80000000000 */
[----:B0-----:R-:W-:-:S05]  /*21b0*/  FADD R10, R23, R10 ;  /* 0x0000000a170a7221 */ /* 0x001fca0000000000 */
[----:B------:R-:W0:Y:S02]  /*21c0*/  SHFL.BFLY PT, R7, R10, 0x10, 0x1f ;  /* 0x0e001f000a077f89 */ /* 0x000e2400000e0000 */
[----:B0-----:R-:W-:Y:S01]  /*21d0*/  FADD R45, R10, R7 ;  /* 0x000000070a2d7221 */ /* 0x001fe20000000000 */
[----:B------:R-:W-:Y:S01]  /*21e0*/  BAR.SYNC.DEFER_BLOCKING 0x0 ;  /* 0x0000000000007b1d */ /* 0x000fe20000010000 */
[----:B------:R-:W-:-:S05]  /*21f0*/  IMAD.WIDE R10, R27, 0x2, R32 ;  /* 0x000000021b0a7825 */ /* 0x000fca00078e0220 */
[----:B------:R-:W-:Y:S02]  /*2200*/  @!P5 STS [R13+0x1800], R45 ;  /* 0x0018002d0d00d388 */ /* 0x000fe40000000800 */
[----:B------:R-:W-:Y:S06]  /*2210*/  BAR.SYNC.DEFER_BLOCKING 0x0 ;  /* 0x0000000000007b1d */ /* 0x000fec0000010000 */
[----:B------:R-:W0:Y:S04]  /*2220*/  @!P6 LDS R29, [R12+0x1800] ;  /* 0x001800000c1de984 */ /* 0x000e280000000800 */
[----:B0-----:R-:W0:Y:S02]  /*2230*/  SHFL.BFLY PT, R44, R29, 0x1, 0x1f ;  /* 0x0c201f001d2c7f89 */ /* 0x001e2400000e0000 */
[----:B0-----:R-:W-:Y:S01]  /*2240*/  FADD R7, R29, R44 ;  /* 0x0000002c1d077221 */ /* 0x001fe20000000000 */
[----:B------:R-:W-:Y:S01]  /*2250*/  IMAD.U32 R44, R20, -0x80000000, RZ ;  /* 0x80000000142c7824 */ /* 0x000fe200078e00ff */
[----:B------:R-:W-:-:S03]  /*2260*/  F2FP.F16.F32.PACK_AB R20, R5, R4 ;  /* 0x000000040514723e */ /* 0x000fc600000000ff */
[----:B------:R0:W-:Y:S01]  /*2270*/  @P0 STS [R12+0x1800], R7 ;  /* 0x001800070c000388 */ /* 0x0001e20000000800 */
[----:B------:R-:W-:Y:S06]  /*2280*/  BAR.SYNC.DEFER_BLOCKING 0x0 ;  /* 0x0000000000007b1d */ /* 0x000fec0000010000 */
[----:B------:R0:W2:Y:S01]  /*2290*/  LDS R43, [R3+0x1800] ;  /* 0x00180000032b7984 */ /* 0x0000a20000000800 */
[----:B------:R-:W3:Y:S02]  /*22a0*/  SYNCS.PHASECHK.TRANS64.TRYWAIT P3, [UR18], R44 ;  /* 0x0000002cff0075a7 */ /* 0x000ee40008061112 */
[----:B0-23--:R-:W-:Y:S05]  /*22b0*/  @!P3 BRA `(.L_x_15) ;  /* 0x0000001000a8b947 */ /* 0x00dfea0003800000 */
.L_x_24:
[C---:B------:R-:W-:Y:S01]  /*22c0*/  IMAD.WIDE R4, R27.reuse, 0x2, R30 ;  /* 0x000000021b047825 */ /* 0x040fe200078e021e */
[----:B------:R0:W2:Y:S04]  /*22d0*/  LDG.E.U16 R45, desc[UR30][R10.64] ;  /* 0x0000001e0a2d7981 */ /* 0x0000a8000c1e1500 */
[----:B------:R3:W4:Y:S01]  /*22e0*/  LDG.E.U16 R44, desc[UR30][R4.64] ;  /* 0x0000001e042c7981 */ /* 0x000722000c1e1500 */
[----:B0-----:R-:W-:-:S04]  /*22f0*/  IMAD.WIDE R10, R27, 0x2, R18 ;  /* 0x000000021b0a7825 */ /* 0x001fc800078e0212 */
[----:B---3--:R-:W-:Y:S01]  /*2300*/  IMAD.WIDE R4, R27, 0x2, R16 ;  /* 0x000000021b047825 */ /* 0x008fe200078e0210 */
[----:B------:R-:W3:Y:S04]  /*2310*/  LDG.E.U16 R7, desc[UR30][R10.64] ;  /* 0x0000001e0a077981 */ /* 0x000ee8000c1e1500 */
[----:B------:R-:W5:Y:S01]  /*2320*/  LDG.E.U16 R11, desc[UR30][R4.64] ;  /* 0x0000001e040b7981 */ /* 0x000f62000c1e1500 */
[----:B------:R-:W-:Y:S01]  /*2330*/  F2FP.F16.F32.PACK_AB R21, R6, R21 ;  /* 0x000000150615723e */ /* 0x000fe200000000ff */
[----:B------:R-:W-:Y:S01]  /*2340*/  FADD R42, -R15, R42 ;  /* 0x0000002a0f2a7221 */ /* 0x000fe20000000100 */
[----:B------:R-:W-:Y:S01]  /*2350*/  F2FP.F16.F32.PACK_AB R22, R9, R22 ;  /* 0x000000160916723e */ /* 0x000fe200000000ff */
[----:B------:R-:W-:Y:S01]  /*2360*/  ULEA UR18, UR33, UR14, 0x3 ;  /* 0x0000000e21127291 */ /* 0x000fe2000f8e18ff */
[----:B------:R-:W-:Y:S01]  /*2370*/  F2FP.F16.F32.PACK_AB R23, R23, R8 ;  /* 0x000000081717723e */ /* 0x000fe200000000ff */
[----:B------:R-:W-:Y:S01]  /*2380*/  FMUL R42, R42, 1.4426950216293334961 ;  /* 0x3fb8aa3b2a2a7820 */ /* 0x000fe20000400000 */
[----:B------:R-:W-:Y:S01]  /*2390*/  UMOV UR8, UR9 ;  /* 0x0000000900087c82 */ /* 0x000fe20008000000 */
[----:B------:R-:W-:Y:S01]  /*23a0*/  UIADD3 UR18, UPT, UPT, UR18, 0x2800, URZ ;  /* 0x0000280012127890 */ /* 0x000fe2000fffe0ff */
[----:B------:R-:W-:Y:S01]  /*23b0*/  STTM.16dp32bit_t0_t15.x4 tmem[UR21], R20 ;  /* 0x00000014000079ed */ /* 0x000fe20008900015 */
[----:B------:R-:W-:Y:S02]  /*23c0*/  STTM.16dp32bit_t16_t31.x4 tmem[UR21+0x4], R20 ;  /* 0x00000414000079ed */ /* 0x000fe40008920015 */
[----:B------:R-:W0:Y:S01]  /*23d0*/  MUFU.EX2 R42, R42 ;  /* 0x0000002a002a7308 */ /* 0x000e220000000800 */
[----:B--2---:R-:W-:Y:S04]  /*23e0*/  STS.U16 [R14+UR14+0x2000], R45 ;  /* 0x0020002d0e007988 */ /* 0x004fe8000800040e */
[----:B----4-:R-:W-:Y:S04]  /*23f0*/  STS.U16 [R14+UR14+0x2200], R44 ;  /* 0x0022002c0e007988 */ /* 0x010fe8000800040e */
[----:B---3--:R-:W-:Y:S04]  /*2400*/  STS.U16 [R14+UR14+0x2400], R7 ;  /* 0x002400070e007988 */ /* 0x008fe8000800040e */
[----:B-----5:R2:W-:Y:S01]  /*2410*/  STS.U16 [R14+UR14+0x2600], R11 ;  /* 0x0026000b0e007988 */ /* 0x0205e2000800040e */
[----:B------:R-:W3:Y:S02]  /*2420*/  FENCE.VIEW.ASYNC.T ;  /* 0x00000000000073c6 */ /* 0x000ee40000000200 */
[----:B---3--:R-:W-:Y:S06]  /*2430*/  BAR.SYNC.DEFER_BLOCKING 0x0 ;  /* 0x0000000000007b1d */ /* 0x008fec0000010000 */
[----:B--2---:R-:W-:Y:S01]  /*2440*/  LDTM.16dp32bit_t0_t15.x8 R4, tmem[UR16] ;  /* 0x00000010000479ee */ /* 0x004fe20008980000 */
[----:B------:R-:W0:Y:S01]  /*2450*/  LDTM.16dp32bit_t16_t31.x8 R4, tmem[UR16+0x8] ;  /* 0x00000810000479ee */ /* 0x000e2200089a0000 */
[----:B------:R-:W-:Y:S01]  /*2460*/  NOP ;  /* 0x0000000000007918 */ /* 0x000fe20000000000 */
[C---:B0-----:R-:W-:Y:S01]  /*2470*/  FMUL R4, R42.reuse, R4 ;  /* 0x000000042a047220 */ /* 0x041fe20000400000 */
        /* <DEDUP_REMOVED lines=8> */
[----:B------:R0:W-:Y:S01]  /*2500*/  STTM.16dp32bit_t16_t31.x8 tmem[UR16+0x8], R4 ;  /* 0x00000804000079ed */ /* 0x0001e200089a0010 */
[----:B------:R-:W2:Y:S02]  /*2510*/  FENCE.VIEW.ASYNC.T ;  /* 0x00000000000073c6 */ /* 0x000ea40000000200 */
[----:B--2---:R-:W-:Y:S06]  /*2520*/  BAR.SYNC.DEFER_BLOCKING 0x0 ;  /* 0x0000000000007b1d */ /* 0x004fec0000010000 */
[----:B------:R2:W-:Y:S06]  /*2530*/  MEMBAR.ALL.CTA ;  /* 0x0000000000007992 */ /* 0x0005ec0000008000 */
[----:B--2---:R-:W2:Y:S02]  /*2540*/  FENCE.VIEW.ASYNC.S ;  /* 0x00000000000073c6 */ /* 0x004ea40000000000 */
[----:B--2---:R-:W-:Y:S06]  /*2550*/  BAR.SYNC.DEFER_BLOCKING 0x0 ;  /* 0x0000000000007b1d */ /* 0x004fec0000010000 */
[----:B------:R-:W-:Y:S05]  /*2560*/  BRA.U UP1, `(.L_x_16) ;  /* 0x0000000101387547 */ /* 0x000fea000b800000 */
[----:B-1----:R-:W-:Y:S01]  /*2570*/  UIADD3 UR28, UPT, UPT, UR15, 0x28, URZ ;  /* 0x000000280f1c7890 */ /* 0x002fe2000fffe0ff */
[----:B------:R-:W-:Y:S01]  /*2580*/  UMOV UR24, UR6 ;  /* 0x0000000600187c82 */ /* 0x000fe20008000000 */
[----:B------:R-:W-:Y:S01]  /*2590*/  UMOV UR25, 0x80004020 ;  /* 0x8000402000197882 */ /* 0x000fe20000000000 */
[----:B------:R-:W-:Y:S01]  /*25a0*/  UMOV UR26, 0x0 ;  /* 0x00000000001a7882 */ /* 0x000fe20000000000 */
[----:B------:R-:W-:Y:S01]  /*25b0*/  UMOV UR27, 0x4080010 ;  /* 0x04080010001b7882 */ /* 0x000fe20000000000 */
[----:B------:R-:W-:Y:S01]  /*25c0*/  UMOV UR12, UR18 ;  /* 0x00000012000c7c82 */ /* 0x000fe20008000000 */
[----:B------:R-:W-:Y:S01]  /*25d0*/  UMOV UR13, URZ ;  /* 0x000000ff000d7c82 */ /* 0x000fe20008000000 */
[----:B------:R-:W-:Y:S01]  /*25e0*/  UMOV UR40, 0x0 ;  /* 0x0000000000287882 */ /* 0x000fe20000000000 */
[----:B------:R-:W-:Y:S01]  /*25f0*/  UMOV UR41, 0x4080010 ;  /* 0x0408001000297882 */ /* 0x000fe20000000000 */
[----:B------:R2:W-:Y:S01]  /*2600*/  UTCHMMA tmem[UR19], gdesc[UR24], tmem[UR15], tmem[UR26], idesc[UR27], UPT ;  /* 0x00ff1a18130079ea */ /* 0x0005e2000b80000f */
[----:B------:R-:W-:Y:S01]  /*2610*/  UMOV UR9, UR12 ;  /* 0x0000000c00097c82 */ /* 0x000fe20008000000 */
[----:B------:R2:W-:Y:S01]  /*2620*/  UTCHMMA tmem[UR28], gdesc[UR22], tmem[UR15], tmem[UR40], idesc[UR41], UPT ;  /* 0x00ff28161c0079ea */ /* 0x0005e2000b80000f */
[----:B------:R2:W-:Y:S01]  /*2630*/  UTCBAR [UR9], URZ ;  /* 0x000000ff090073e9 */ /* 0x0005e200080000ff */
[----:B------:R-:W-:-:S02]  /*2640*/  NOP ;  /* 0x0000000000007918 */ /* 0x000fc40000000000 */
.L_x_16:
[----:B------:R-:W-:Y:S01]  /*2650*/  UIADD3 UR33, UPT, UPT, UR33, 0x1, URZ ;  /* 0x0000000121217890 */ /* 0x000fe2000fffe0ff */
[----:B------:R-:W-:Y:S01]  /*2660*/  FFMA R24, R42, R24, R43 ;  /* 0x000000182a187223 */ /* 0x000fe2000000002b */
[----:B------:R-:W-:Y:S01]  /*2670*/  UIADD3 UR10, UPT, UPT, UR10, 0x20, URZ ;  /* 0x000000200a0a7890 */ /* 0x000fe2000fffe0ff */
[----:B------:R-:W-:Y:S01]  /*2680*/  VIADD R27, R27, UR32 ;  /* 0x000000201b1b7c36 */ /* 0x000fe20008000000 */
[----:B------:R-:W-:Y:S01]  /*2690*/  UISETP.GT.AND UP2, UPT, UR33, 0x1, UPT ;  /* 0x000000012100788c */ /* 0x000fe2000bf44270 */
[----:B------:R-:W-:Y:S01]  /*26a0*/  IMAD.IADD R26, R25, 0x1, R26 ;  /* 0x00000001191a7824 */ /* 0x000fe200078e021a */
[----:B------:R-:W-:Y:S01]  /*26b0*/  MOV R20, UR8 ;  /* 0x0000000800147c02 */ /* 0x000fe20008000f00 */
[----:B------:R-:W-:Y:S01]  /*26c0*/  IMAD.MOV.U32 R42, RZ, RZ, R15 ;  /* 0x000000ffff2a7224 */ /* 0x000fe200078e000f */
[----:B--2---:R-:W-:Y:S02]  /*26d0*/  USEL UR9, URZ, 0x1, !UP2 ;  /* 0x00000001ff097887 */ /* 0x004fe4000d000000 */
[----:B------:R-:W-:-:S02]  /*26e0*/  USEL UR33, UR33, URZ, !UP2 ;  /* 0x000000ff21217287 */ /* 0x000fc4000d000000 */
[----:B------:R-:W-:Y:S02]  /*26f0*/  UISETP.GE.AND UP2, UPT, UR10, UR20, UPT ;  /* 0x000000140a00728c */ /* 0x000fe4000bf46270 */
[----:B------:R-:W-:-:S07]  /*2700*/  ULOP3.LUT UR9, UR8, UR9, URZ, 0x3c, !UPT ;  /* 0x0000000908097292 */ /* 0x000fce000f8e3cff */
[----:B------:R-:W-:Y:S05]  /*2710*/  BRA.U !UP2, `(.L_x_17) ;  /* 0xfffffff50a1c7547 */ /* 0x000fea000b83ffff */
.L_x_12:
[----:B------:R-:W2:Y:S01]  /*2720*/  LDCU UR4, c[0x0][0x3f0] ;  /* 0x00007e00ff0477ac */ /* 0x000ea20008000800 */
[C---:B------:R-:W-:Y:S01]  /*2730*/  IMAD.SHL.U32 R3, R0.reuse, 0x20, RZ ;  /* 0x0000002000037824 */ /* 0x040fe200078e00ff */
[----:B01--4-:R-:W-:Y:S01]  /*2740*/  SHF.R.S32.HI R5, RZ, 0x5, R0 ;  /* 0x00000005ff057819 */ /* 0x013fe20000011400 */
[----:B------:R-:W-:Y:S02]  /*2750*/  IMAD.SHL.U32 R4, R0, 0x10, RZ ;  /* 0x0000001000047824 */ /* 0x000fe400078e00ff */
[----:B------:R-:W-:Y:S01]  /*2760*/  FMUL R13, R24, 8388608 ;  /* 0x4b000000180d7820 */ /* 0x000fe20000400000 */
[----:B------:R-:W-:Y:S01]  /*2770*/  IMAD.SHL.U32 R16, R0, 0x8, RZ ;  /* 0x0000000800107824 */ /* 0x000fe200078e00ff */
[----:B------:R-:W-:Y:S02]  /*2780*/  LOP3.LUT R3, R3, 0x300, RZ, 0xc0, !PT ;  /* 0x0000030003037812 */ /* 0x000fe400078ec0ff */
[----:B------:R-:W-:Y:S02]  /*2790*/  SGXT R5, R5, 0x1 ;  /* 0x000000010505781a */ /* 0x000fe40000000200 */
[----:B------:R-:W-:-:S02]  /*27a0*/  LOP3.LUT R8, R3, 0x70, R4, 0xf8, !PT ;  /* 0x0000007003087812 */ /* 0x000fc400078ef804 */
[----:B------:R-:W-:Y:S02]  /*27b0*/  SHF.L.U32 R6, R0, 0x1, RZ ;  /* 0x0000000100067819 */ /* 0x000fe400000006ff */
[----:B------:R-:W-:Y:S02]  /*27c0*/  FSETP.GEU.AND P3, PT, R24, 1.175494350822287508e-38, PT ;  /* 0x008000001800780b */ /* 0x000fe40003f6e000 */
[----:B------:R-:W-:Y:S01]  /*27d0*/  LOP3.LUT R18, R8, 0x840, R5, 0x78, !PT ;  /* 0x0000084008127812 */ /* 0x000fe200078e7805 */
[----:B------:R-:W-:Y:S01]  /*27e0*/  IMAD.SHL.U32 R5, R0, 0x40, RZ ;  /* 0x0000004000057824 */ /* 0x000fe200078e00ff */
[----:B--2---:R-:W-:Y:S01]  /*27f0*/  UISETP.GE.AND UP0, UPT, UR4, 0x1, UPT ;  /* 0x000000010400788c */ /* 0x004fe2000bf06270 */
[----:B------:R-:W-:Y:S02]  /*2800*/  LOP3.LUT R12, R4, 0x30, RZ, 0xc0, !PT ;  /* 0x00000030040c7812 */ /* 0x000fe400078ec0ff */
[----:B------:R-:W-:Y:S02]  /*2810*/  LOP3.LUT R6, R6, 0x80, RZ, 0xc0, !PT ;  /* 0x0000008006067812 */ /* 0x000fe400078ec0ff */
[----:B------:R-:W-:Y:S01]  /*2820*/  LOP3.LUT R7, R16, 0x400, RZ, 0xc0, !PT ;  /* 0x0000040010077812 */ /* 0x000fe200078ec0ff */
[----:B------:R-:W-:Y:S01]  /*2830*/  VIADD R12, R12, UR14 ;  /* 0x0000000e0c0c7c36 */ /* 0x000fe20008000000 */
[----:B------:R-:W-:-:S02]  /*2840*/  SHF.R.S32.HI R17, RZ, 0x2, R0 ;  /* 0x00000002ff117819 */ /* 0x000fc40000011400 */
[----:B------:R-:W-:Y:S02]  /*2850*/  FSEL R13, R13, R24, !P3 ;  /* 0x000000180d0d7208 */ /* 0x000fe40005800000 */
[----:B------:R-:W-:Y:S02]  /*2860*/  IADD3 R19, PT, PT, R7, UR14, R6 ;  /* 0x0000000e07137c10 */ /* 0x000fe4000fffe006 */
[----:B------:R-:W-:Y:S02]  /*2870*/  LOP3.LUT R3, R0, 0xe0, RZ, 0xc0, !PT ;  /* 0x000000e000037812 */ /* 0x000fe400078ec0ff */
[----:B------:R-:W-:Y:S02]  /*2880*/  SGXT R17, R17, 0x1 ;  /* 0x000000011111781a */ /* 0x000fe40000000200 */
[----:B------:R-:W-:Y:S02]  /*2890*/  LOP3.LUT R23, R5, 0x400, RZ, 0xc0, !PT ;  /* 0x0000040005177812 */ /* 0x000fe400078ec0ff */
[----:B------:R-:W-:Y:S01]  /*28a0*/  IADD3 R14, PT, PT, R13, -0x3f3504f3, RZ ;  /* 0xc0cafb0d0d0e7810 */ /* 0x000fe20007ffe0ff */
[----:B------:R-:W-:Y:S06]  /*28b0*/  BRA.U !UP0, `(.L_x_18) ;  /* 0x0000000108107547 */ /* 0x000fec000b800000 */
[----:B------:R-:W-:-:S06]  /*28c0*/  USHF.L.U32 UR8, UR8, 0x1f, URZ ;  /* 0x0000001f08087899 */ /* 0x000fcc00080006ff */
[----:B------:R-:W-:-:S04]  /*28d0*/  IMAD.U32 R4, RZ, RZ, UR8 ;  /* 0x00000008ff047e24 */ /* 0x000fc8000f8e00ff */
[----:B------:R-:W0:Y:S02]  /*28e0*/  SYNCS.PHASECHK.TRANS64.TRYWAIT P0, [UR18], R4 ;  /* 0x00000004ff0075a7 */ /* 0x000e240008001112 */
[----:B0-----:R-:W-:Y:S05]  /*28f0*/  @!P0 BRA `(.L_x_19) ;  /* 0x0000000c00248947 */ /* 0x001fea0003800000 */
.L_x_18:
[----:B------:R-:W-:Y:S01]  /*2900*/  BAR.SYNC.DEFER_BLOCKING 0x0 ;  /* 0x0000000000007b1d */ /* 0x000fe20000010000 */
[C---:B------:R-:W-:Y:S01]  /*2910*/  FSETP.GT.AND P0, PT, |R24|.reuse, 8.50705917302346158658e+37, PT ;  /* 0x7e8000001800780b */ /* 0x040fe20003f04200 */
[----:B------:R-:W-:Y:S01]  /*2920*/  IMAD.IADD R20, R23, 0x1, R12 ;  /* 0x0000000117147824 */ /* 0x000fe200078e020c */
[----:B------:R-:W-:Y:S01]  /*2930*/  FSETP.GEU.AND P4, PT, |R24|, 1.175494350822287508e-38, PT ;  /* 0x008000001800780b */ /* 0x000fe20003f8e200 */
[----:B------:R-:W-:Y:S01]  /*2940*/  IMAD.IADD R18, R18, 0x1, R19 ;  /* 0x0000000112127824 */ /* 0x000fe200078e0213 */
[----:B------:R-:W-:Y:S01]  /*2950*/  LOP3.LUT R14, R14, 0xff800000, RZ, 0xc0, !PT ;  /* 0xff8000000e0e7812 */ /* 0x000fe200078ec0ff */
[----:B------:R-:W0:Y:S01]  /*2960*/  LDCU.64 UR4, c[0x0][0x3e0] ;  /* 0x00007c00ff0477ac */ /* 0x000e220008000a00 */
[----:B------:R-:W-:Y:S02]  /*2970*/  LOP3.LUT R21, R17, 0x840, RZ, 0xc0, !PT ;  /* 0x0000084011157812 */ /* 0x000fe400078ec0ff */
[----:B------:R-:W-:Y:S01]  /*2980*/  LEA R22, R3, R20, 0x2 ;  /* 0x0000001403167211 */ /* 0x000fe200078e10ff */
[----:B------:R-:W-:Y:S01]  /*2990*/  IMAD.IADD R17, R13, 0x1, -R14 ;  /* 0x000000010d117824 */ /* 0x000fe200078e0a0e */
[----:B------:R-:W-:Y:S01]  /*29a0*/  LOP3.LUT R21, R21, 0x40, R16, 0x78, !PT ;  /* 0x0000004015157812 */ /* 0x000fe200078e7810 */
[----:B------:R-:W-:Y:S01]  /*29b0*/  IMAD.MOV.U32 R20, RZ, RZ, 0x3dc6b27f ;  /* 0x3dc6b27fff147424 */ /* 0x000fe200078e00ff */
[----:B------:R-:W-:Y:S01]  /*29c0*/  FSEL R16, RZ, -23, P3 ;  /* 0xc1b80000ff107808 */ /* 0x000fe20001800000 */
[----:B------:R-:W-:Y:S01]  /*29d0*/  @P0 FMUL R24, R24, 0.25 ;  /* 0x3e80000018180820 */ /* 0x000fe20000400000 */
[----:B------:R-:W-:Y:S01]  /*29e0*/  FADD R17, R17, -1 ;  /* 0xbf80000011117421 */ /* 0x000fe20000000000 */
[----:B------:R-:W-:Y:S01]  /*29f0*/  I2FP.F32.S32 R3, R14 ;  /* 0x0000000e00037245 */ /* 0x000fe20000201400 */
[----:B------:R-:W-:-:S02]  /*2a00*/  IMAD.IADD R14, R21, 0x1, R22 ;  /* 0x00000001150e7824 */ /* 0x000fc400078e0216 */
[----:B------:R-:W-:Y:S01]  /*2a10*/  @!P4 FMUL R24, R24, 16777216 ;  /* 0x4b8000001818c820 */ /* 0x000fe20000400000 */
[----:B------:R-:W-:Y:S01]  /*2a20*/  FFMA.FTZ R20, R17, R20, -0.16845393180847167969 ;  /* 0xbe2c7f3011147423 */ /* 0x000fe20000010014 */
[----:B------:R-:W-:Y:S01]  /*2a30*/  SHF.R.U32.HI R22, RZ, 0x6, R0 ;  /* 0x00000006ff167819 */ /* 0x000fe20000011600 */
[----:B------:R-:W-:Y:S02]  /*2a40*/  FFMA.FTZ R16, R3, 1.1920928955078125e-07, R16 ;  /* 0x3400000003107823 */ /* 0x000fe40000010010 */
[C---:B------:R-:W-:Y:S01]  /*2a50*/  FFMA.FTZ R20, R17.reuse, R20, 0.1716887056827545166 ;  /* 0x3e2fcf2a11147423 */ /* 0x040fe20000010014 */
[----:B------:R-:W1:Y:S02]  /*2a60*/  @!P2 SYNCS.CCTL.IV [UR14+0x2800] ;  /* 0x00280000ff00a9b1 */ /* 0x000e64000800000e */
[----:B-1----:R-:W-:Y:S01]  /*2a70*/  BAR.SYNC.DEFER_BLOCKING 0x0 ;  /* 0x0000000000007b1d */ /* 0x002fe20000010000 */
[----:B------:R-:W-:Y:S01]  /*2a80*/  SGXT.U32 R22, R22, 0x2 ;  /* 0x000000021616781a */ /* 0x000fe20000000000 */
[----:B------:R-:W-:Y:S01]  /*2a90*/  FFMA.FTZ R20, R17, R20, -0.17900948226451873779 ;  /* 0xbe374e4311147423 */ /* 0x000fe20000010014 */
[----:B0-----:R-:W-:-:S03]  /*2aa0*/  UIMAD UR4, UR11, UR4, URZ ;  /* 0x000000040b0472a4 */ /* 0x001fc6000f8e02ff */
[----:B------:R-:W0:Y:S01]  /*2ab0*/  MUFU.RCP R24, R24 ;  /* 0x0000001800187308 */ /* 0x000e220000001000 */
[C---:B------:R-:W-:Y:S01]  /*2ac0*/  FFMA.FTZ R20, R17.reuse, R20, 0.20512372255325317383 ;  /* 0x3e520bf411147423 */ /* 0x040fe20000010014 */
[----:B------:R-:W-:Y:S01]  /*2ad0*/  LDTM.16dp32bit_t0_t15.x8 R4, tmem[UR16] ;  /* 0x00000010000479ee */ /* 0x000fe20008980000 */
[----:B------:R-:W1:Y:S01]  /*2ae0*/  LDTM.16dp32bit_t16_t31.x8 R4, tmem[UR16+0x8] ;  /* 0x00000810000479ee */ /* 0x000e6200089a0000 */
[----:B------:R-:W2:Y:S01]  /*2af0*/  LDC R3, c[0x0][0x3e8] ;  /* 0x0000fa00ff037b82 */ /* 0x000ea20000000800 */
[----:B------:R-:W-:Y:S01]  /*2b00*/  USHF.L.U32 UR6, UR4, 0x1, URZ ;  /* 0x0000000104067899 */ /* 0x000fe200080006ff */
[----:B------:R-:W-:-:S04]  /*2b10*/  FFMA.FTZ R20, R17, R20, -0.24046532809734344482 ;  /* 0xbe763c8b11147423 */ /* 0x000fc80000010014 */
[----:B------:R-:W-:-:S04]  /*2b20*/  FFMA.FTZ R20, R17, R20, 0.28857114911079406738 ;  /* 0x3e93bf9911147423 */ /* 0x000fc80000010014 */
[----:B------:R-:W-:-:S04]  /*2b30*/  FFMA.FTZ R20, R17, R20, -0.36067417263984680176 ;  /* 0xbeb8aa4911147423 */ /* 0x000fc80000010014 */
[----:B------:R-:W-:Y:S01]  /*2b40*/  FFMA.FTZ R20, R17, R20, 0.48089820146560668945 ;  /* 0x3ef6384a11147423 */ /* 0x000fe20000010014 */
[----:B------:R-:W3:Y:S01]  /*2b50*/  @!P2 SYNCS.CCTL.IV [UR14+0x2808] ;  /* 0x00280800ff00a9b1 */ /* 0x000ee2000800000e */
[----:B------:R-:W-:Y:S01]  /*2b60*/  NOP ;  /* 0x0000000000007918 */ /* 0x000fe20000000000 */
[----:B------:R-:W-:Y:S01]  /*2b70*/  FSETP.NEU.AND P2, PT, R13, RZ, PT ;  /* 0x000000ff0d00720b */ /* 0x000fe20003f4d000 */
[----:B------:R-:W-:-:S04]  /*2b80*/  FFMA.FTZ R20, R17, R20, -0.72134751081466674805 ;  /* 0xbf38aa3b11147423 */ /* 0x000fc80000010014 */
[----:B------:R-:W-:Y:S01]  /*2b90*/  FMUL R20, R17, R20 ;  /* 0x0000001411147220 */ /* 0x000fe20000400000 */
[----:B-1----:R-:W-:Y:S01]  /*2ba0*/  @P0 FMUL R8, R8, 0.25 ;  /* 0x3e80000008080820 */ /* 0x002fe20000400000 */
[----:B------:R-:W-:Y:S01]  /*2bb0*/  @P0 FMUL R9, R9, 0.25 ;  /* 0x3e80000009090820 */ /* 0x000fe20000400000 */
[----:B------:R-:W-:Y:S01]  /*2bc0*/  @P0 FMUL R4, R4, 0.25 ;  /* 0x3e80000004040820 */ /* 0x000fe20000400000 */
[----:B------:R-:W-:Y:S01]  /*2bd0*/  @P0 FMUL R5, R5, 0.25 ;  /* 0x3e80000005050820 */ /* 0x000fe20000400000 */
[----:B------:R-:W-:Y:S01]  /*2be0*/  @P0 FMUL R6, R6, 0.25 ;  /* 0x3e80000006060820 */ /* 0x000fe20000400000 */
[----:B------:R-:W-:Y:S01]  /*2bf0*/  @P0 FMUL R7, R7, 0.25 ;  /* 0x3e80000007070820 */ /* 0x000fe20000400000 */
[----:B------:R-:W-:Y:S01]  /*2c00*/  @P0 FMUL R10, R10, 0.25 ;  /* 0x3e8000000a0a0820 */ /* 0x000fe20000400000 */
[----:B------:R-:W-:Y:S01]  /*2c10*/  @P0 FMUL R11, R11, 0.25 ;  /* 0x3e8000000b0b0820 */ /* 0x000fe20000400000 */
[----:B------:R-:W-:Y:S01]  /*2c20*/  @!P4 FMUL R8, R8, 16777216 ;  /* 0x4b8000000808c820 */ /* 0x000fe20000400000 */
[----:B------:R-:W-:Y:S01]  /*2c30*/  @!P4 FMUL R9, R9, 16777216 ;  /* 0x4b8000000909c820 */ /* 0x000fe20000400000 */
[----:B------:R-:W-:Y:S01]  /*2c40*/  @!P4 FMUL R4, R4, 16777216 ;  /* 0x4b8000000404c820 */ /* 0x000fe20000400000 */
[----:B------:R-:W-:Y:S01]  /*2c50*/  @!P4 FMUL R5, R5, 16777216 ;  /* 0x4b8000000505c820 */ /* 0x000fe20000400000 */
[----:B------:R-:W-:Y:S01]  /*2c60*/  @!P4 FMUL R6, R6, 16777216 ;  /* 0x4b8000000606c820 */ /* 0x000fe20000400000 */
[----:B------:R-:W-:Y:S01]  /*2c70*/  @!P4 FMUL R7, R7, 16777216 ;  /* 0x4b8000000707c820 */ /* 0x000fe20000400000 */
[----:B------:R-:W-:Y:S01]  /*2c80*/  @!P4 FMUL R10, R10, 16777216 ;  /* 0x4b8000000a0ac820 */ /* 0x000fe20000400000 */
[----:B------:R-:W-:Y:S01]  /*2c90*/  @!P4 FMUL R11, R11, 16777216 ;  /* 0x4b8000000b0bc820 */ /* 0x000fe20000400000 */
[C---:B0-----:R-:W-:Y:S01]  /*2ca0*/  FMUL R19, R24.reuse, R8 ;  /* 0x0000000818137220 */ /* 0x041fe20000400000 */
[C---:B------:R-:W-:Y:S01]  /*2cb0*/  FMUL R8, R24.reuse, R9 ;  /* 0x0000000918087220 */ /* 0x040fe20000400000 */
[C---:B------:R-:W-:Y:S01]  /*2cc0*/  FMUL R4, R24.reuse, R4 ;  /* 0x0000000418047220 */ /* 0x040fe20000400000 */
[C---:B------:R-:W-:Y:S01]  /*2cd0*/  FMUL R5, R24.reuse, R5 ;  /* 0x0000000518057220 */ /* 0x040fe20000400000 */
[C---:B------:R-:W-:Y:S01]  /*2ce0*/  FMUL R6, R24.reuse, R6 ;  /* 0x0000000618067220 */ /* 0x040fe20000400000 */
[C---:B------:R-:W-:Y:S01]  /*2cf0*/  FMUL R7, R24.reuse, R7 ;  /* 0x0000000718077220 */ /* 0x040fe20000400000 */
[C---:B------:R-:W-:Y:S01]  /*2d00*/  FMUL R9, R24.reuse, R10 ;  /* 0x0000000a18097220 */ /* 0x040fe20000400000 */
[----:B------:R-:W-:Y:S01]  /*2d10*/  FMUL R24, R24, R11 ;  /* 0x0000000b18187220 */ /* 0x000fe20000400000 */
[----:B------:R-:W-:Y:S01]  /*2d20*/  F2FP.F16.F32.PACK_AB R4, R19, R4 ;  /* 0x000000041304723e */ /* 0x000fe200000000ff */
[----:B------:R-:W-:Y:S01]  /*2d30*/  FMUL R20, R17, R20 ;  /* 0x0000001411147220 */ /* 0x000fe20000400000 */
[----:B------:R-:W-:-:S02]  /*2d40*/  F2FP.F16.F32.PACK_AB R5, R8, R5 ;  /* 0x000000050805723e */ /* 0x000fc400000000ff */
[----:B------:R-:W-:Y:S01]  /*2d50*/  F2FP.F16.F32.PACK_AB R6, R9, R6 ;  /* 0x000000060906723e */ /* 0x000fe200000000ff */
[----:B------:R-:W-:Y:S01]  /*2d60*/  FFMA.FTZ R17, R17, 1.4426950216293334961, R20 ;  /* 0x3fb8aa3b11117823 */ /* 0x000fe20000010014 */
[----:B------:R-:W-:Y:S01]  /*2d70*/  F2FP.F16.F32.PACK_AB R7, R24, R7 ;  /* 0x000000071807723e */ /* 0x000fe200000000ff */
[----:B------:R-:W0:Y:S01]  /*2d80*/  LDC.64 R8, c[0x0][0x398] ;  /* 0x0000e600ff087b82 */ /* 0x000e220000000a00 */
[----:B------:R-:W-:Y:S01]  /*2d90*/  ISETP.GE.U32.AND P0, PT, R13, 0x7f800000, PT ;  /* 0x7f8000000d00780c */ /* 0x000fe20003f06070 */
[----:B------:R-:W-:Y:S01]  /*2da0*/  FADD R10, R16, R17 ;  /* 0x00000011100a7221 */ /* 0x000fe20000000000 */
[--C-:B------:R-:W-:Y:S01]  /*2db0*/  SHF.R.U32.HI R11, RZ, 0x2, R0.reuse ;  /* 0x00000002ff0b7819 */ /* 0x100fe20000011600 */
[----:B---3--:R2:W-:Y:S03]  /*2dc0*/  STSM.16.M88.4 [R18], R4 ;  /* 0x0000000412007844 */ /* 0x0085e60000000200 */
[----:B------:R-:W-:Y:S01]  /*2dd0*/  LOP3.LUT R11, R11, 0x38, RZ, 0xc0, !PT ;  /* 0x000000380b0b7812 */ /* 0x000fe200078ec0ff */
[----:B------:R-:W-:Y:S03]  /*2de0*/  BAR.SYNC.DEFER_BLOCKING 0x0 ;  /* 0x0000000000007b1d */ /* 0x000fe60000010000 */
[----:B------:R-:W-:Y:S01]  /*2df0*/  LOP3.LUT R16, R11, 0x1f, R0, 0xf8, !PT ;  /* 0x0000001f0b107812 */ /* 0x000fe200078ef800 */
[----:B------:R-:W-:Y:S01]  /*2e00*/  IMAD R11, R2, UR5, RZ ;  /* 0x00000005020b7c24 */ /* 0x000fe2000f8e02ff */
[----:B------:R-:W-:Y:S01]  /*2e10*/  UIMAD.WIDE UR4, UR4, 0x2, URZ ;  /* 0x00000002040478a5 */ /* 0x000fe2000f8e02ff */
[----:B------:R-:W-:-:S02]  /*2e20*/  @P0 MOV R20, 0x7f800000 ;  /* 0x7f80000000140802 */ /* 0x000fc40000000f00 */
[----:B------:R-:W-:-:S03]  /*2e30*/  LOP3.LUT R0, R0, 0xff, RZ, 0xc0, !PT ;  /* 0x000000ff00007812 */ /* 0x000fc600078ec0ff */
[----:B------:R-:W-:Y:S01]  /*2e40*/  @P0 FFMA.FTZ R10, R13, R20, +INF ;  /* 0x7f8000000d0a0423 */ /* 0x000fe20000010014 */
[----:B--2---:R-:W-:Y:S02]  /*2e50*/  IMAD R18, R22, R3, RZ ;  /* 0x0000000316127224 */ /* 0x004fe400078e02ff */
[C---:B------:R-:W-:Y:S01]  /*2e60*/  IMAD.SHL.U32 R13, R16.reuse, 0x8, RZ ;  /* 0x00000008100d7824 */ /* 0x040fe200078e00ff */
[----:B------:R-:W-:Y:S01]  /*2e70*/  SHF.L.U32 R16, R16, 0x4, RZ ;  /* 0x0000000410107819 */ /* 0x000fe200000006ff */
[----:B------:R-:W-:Y:S01]  /*2e80*/  IMAD R20, R3, 0x4, R18 ;  /* 0x0000000403147824 */ /* 0x000fe200078e0212 */
[----:B------:R-:W-:Y:S01]  /*2e90*/  FSEL R10, R10, -INF , P2 ;  /* 0xff8000000a0a7808 */ /* 0x000fe20001000000 */
[----:B------:R-:W1:Y:S01]  /*2ea0*/  LDCU UR4, c[0x0][0x3ec] ;  /* 0x00007d80ff0477ac */ /* 0x000e620008000800 */
[----:B------:R-:W-:Y:S01]  /*2eb0*/  LOP3.LUT R17, R13, 0xc0, RZ, 0xc0, !PT ;  /* 0x000000c00d117812 */ /* 0x000fe200078ec0ff */
[----:B------:R-:W-:Y:S01]  /*2ec0*/  IMAD.SHL.U32 R13, R11, 0x2, RZ ;  /* 0x000000020b0d7824 */ /* 0x000fe200078e00ff */
[----:B------:R-:W-:Y:S01]  /*2ed0*/  LEA R22, R3, R20, 0x2 ;  /* 0x0000001403167211 */ /* 0x000fe200078e10ff */
[----:B------:R-:W-:Y:S01]  /*2ee0*/  FFMA R26, R10, 0.69314718246459960938, R15 ;  /* 0x3f3172180a1a7823 */ /* 0x000fe2000000000f */
[----:B------:R-:W-:Y:S01]  /*2ef0*/  LOP3.LUT R16, R16, 0xf0, RZ, 0xc0, !PT ;  /* 0x000000f010107812 */ /* 0x000fe200078ec0ff */
[----:B------:R2:W3:Y:S01]  /*2f00*/  LDSM.16.M88.4 R4, [R14] ;  /* 0x000000000e04783b */ /* 0x0004e20000000200 */
[----:B------:R-:W-:Y:S01]  /*2f10*/  IMAD.IADD R17, R12, 0x1, R17 ;  /* 0x000000010c117824 */ /* 0x000fe200078e0211 */
[----:B0-----:R-:W-:Y:S01]  /*2f20*/  IADD3 R23, P0, P3, R13, UR6, R8 ;  /* 0x000000060d177c10 */ /* 0x001fe2000fb1e008 */
[----:B------:R-:W-:-:S02]  /*2f30*/  IMAD R24, R3, 0x4, R22 ;  /* 0x0000000403187824 */ /* 0x000fc400078e0216 */
[----:B------:R-:W-:Y:S01]  /*2f40*/  IMAD.HI R12, R11, 0x2, RZ ;  /* 0x000000020b0c7827 */ /* 0x000fe200078e02ff */
[----:B------:R-:W-:-:S03]  /*2f50*/  LEA R10, P2, R20, R23, 0x1 ;  /* 0x00000017140a7211 */ /* 0x000fc600078408ff */
[C---:B------:R-:W-:Y:S01]  /*2f60*/  IMAD R28, R3.reuse, 0x4, R24 ;  /* 0x00000004031c7824 */ /* 0x040fe200078e0218 */
[----:B------:R-:W-:Y:S02]  /*2f70*/  IADD3.X R27, PT, PT, R12, UR5, R9, P0, P3 ;  /* 0x000000050c1b7c10 */ /* 0x000fe400087e6409 */
[C---:B------:R-:W-:Y:S01]  /*2f80*/  LEA R8, P0, R18.reuse, R23, 0x1 ;  /* 0x0000001712087211 */ /* 0x040fe200078008ff */
[----:B-1----:R-:W-:Y:S01]  /*2f90*/  UIMAD UR4, UR11, UR4, URZ ;  /* 0x000000040b0472a4 */ /* 0x002fe2000f8e02ff */
[C---:B------:R-:W-:Y:S02]  /*2fa0*/  LEA R30, R3.reuse, R28, 0x2 ;  /* 0x0000001c031e7211 */ /* 0x040fe400078e10ff */
[----:B------:R-:W-:Y:S01]  /*2fb0*/  LEA.HI.X.SX32 R9, R18, R27, 0x1, P0 ;  /* 0x0000001b12097211 */ /* 0x000fe200000f0eff */
[----:B------:R-:W-:Y:S01]  /*2fc0*/  USHF.L.U32 UR6, UR4, 0x2, URZ ;  /* 0x0000000204067899 */ /* 0x000fe200080006ff */
[----:B--2---:R-:W-:Y:S01]  /*2fd0*/  LEA R14, P0, R22, R23, 0x1 ;  /* 0x00000017160e7211 */ /* 0x004fe200078008ff */
[C---:B------:R-:W-:Y:S01]  /*2fe0*/  IMAD R32, R3.reuse, 0x4, R30 ;  /* 0x0000000403207824 */ /* 0x040fe200078e021e */
[-C--:B------:R-:W-:Y:S01]  /*2ff0*/  LEA.HI.X.SX32 R11, R20, R27.reuse, 0x1, P2 ;  /* 0x0000001b140b7211 */ /* 0x080fe200010f0eff */
[----:B------:R-:W-:Y:S01]  /*3000*/  UIMAD.WIDE UR4, UR4, 0x4, URZ ;  /* 0x00000004040478a5 */ /* 0x000fe2000f8e02ff */
[----:B------:R-:W-:Y:S01]  /*3010*/  LEA.HI.X.SX32 R15, R22, R27, 0x1, P0 ;  /* 0x0000001b160f7211 */ /* 0x000fe200000f0eff */
[----:B------:R-:W-:Y:S01]  /*3020*/  IMAD R3, R3, 0x4, R32 ;  /* 0x0000000403037824 */ /* 0x000fe200078e0220 */
[----:B------:R-:W-:-:S02]  /*3030*/  LEA R20, P0, R28, R23, 0x1 ;  /* 0x000000171c147211 */ /* 0x000fc400078008ff */
[----:B------:R-:W-:Y:S02]  /*3040*/  LEA R12, P3, R24, R23, 0x1 ;  /* 0x00000017180c7211 */ /* 0x000fe400078608ff */
[----:B------:R-:W-:Y:S02]  /*3050*/  LEA.HI.X.SX32 R21, R28, R27, 0x1, P0 ;  /* 0x0000001b1c157211 */ /* 0x000fe400000f0eff */
[----:B------:R-:W-:Y:S02]  /*3060*/  LEA R22, P0, R3, R23, 0x1 ;  /* 0x0000001703167211 */ /* 0x000fe400078008ff */
[----:B------:R-:W-:Y:S02]  /*3070*/  LEA.HI.X.SX32 R13, R24, R27, 0x1, P3 ;  /* 0x0000001b180d7211 */ /* 0x000fe400018f0eff */
[-C--:B------:R-:W-:Y:S02]  /*3080*/  LEA R24, P2, R30, R23.reuse, 0x1 ;  /* 0x000000171e187211 */ /* 0x080fe400078408ff */
[----:B------:R-:W-:-:S02]  /*3090*/  LEA R18, P3, R32, R23, 0x1 ;  /* 0x0000001720127211 */ /* 0x000fc400078608ff */
[-C--:B------:R-:W-:Y:S02]  /*30a0*/  LEA.HI.X.SX32 R23, R3, R27.reuse, 0x1, P0 ;  /* 0x0000001b03177211 */ /* 0x080fe400000f0eff */
[----:B---3--:R-:W-:Y:S01]  /*30b0*/  PRMT R28, R4, 0x7632, R28 ;  /* 0x00007632041c7816 */ /* 0x008fe2000000001c */
[----:B------:R0:W-:Y:S01]  /*30c0*/  STG.E.U16 desc[UR30][R8.64], R4 ;  /* 0x0000000408007986 */ /* 0x0001e2000c10151e */
[----:B------:R-:W-:Y:S02]  /*30d0*/  PRMT R3, R5, 0x7632, R3 ;  /* 0x0000763205037816 */ /* 0x000fe40000000003 */
[-C--:B------:R-:W-:Y:S01]  /*30e0*/  LEA.HI.X.SX32 R25, R30, R27.reuse, 0x1, P2 ;  /* 0x0000001b1e197211 */ /* 0x080fe200010f0eff */
[----:B------:R1:W-:Y:S01]  /*30f0*/  STG.E.U16 desc[UR30][R10.64], R28 ;  /* 0x0000001c0a007986 */ /* 0x0003e2000c10151e */
[----:B------:R-:W-:Y:S02]  /*3100*/  LEA.HI.X.SX32 R19, R32, R27, 0x1, P3 ;  /* 0x0000001b20137211 */ /* 0x000fe400018f0eff */
[----:B------:R-:W-:Y:S01]  /*3110*/  ISETP.GE.U32.AND P0, PT, R0, 0x40, PT ;  /* 0x000000400000780c */ /* 0x000fe20003f06070 */
[----:B------:R-:W-:Y:S01]  /*3120*/  STG.E.U16 desc[UR30][R14.64], R5 ;  /* 0x000000050e007986 */ /* 0x000fe2000c10151e */
[----:B------:R-:W-:Y:S01]  /*3130*/  IMAD.HI R0, R2, 0x4, RZ ;  /* 0x0000000402007827 */ /* 0x000fe200078e02ff */
[----:B0-----:R-:W-:-:S02]  /*3140*/  PRMT R9, R6, 0x7632, R9 ;  /* 0x0000763206097816 */ /* 0x001fc40000000009 */
[----:B------:R0:W-:Y:S01]  /*3150*/  STG.E.U16 desc[UR30][R12.64], R3 ;  /* 0x000000030c007986 */ /* 0x0001e2000c10151e */
[----:B-1----:R-:W-:-:S03]  /*3160*/  PRMT R11, R7, 0x7632, R11 ;  /* 0x00007632070b7816 */ /* 0x002fc6000000000b */
[----:B------:R-:W-:Y:S04]  /*3170*/  STG.E.U16 desc[UR30][R20.64], R6 ;  /* 0x0000000614007986 */ /* 0x000fe8000c10151e */
[----:B------:R1:W-:Y:S04]  /*3180*/  STG.E.U16 desc[UR30][R24.64], R9 ;  /* 0x0000000918007986 */ /* 0x0003e8000c10151e */
[----:B------:R-:W-:Y:S01]  /*3190*/  STG.E.U16 desc[UR30][R18.64], R7 ;  /* 0x0000000712007986 */ /* 0x000fe2000c10151e */
[----:B0-----:R-:W-:-:S03]  /*31a0*/  IMAD.SHL.U32 R3, R2, 0x4, RZ ;  /* 0x0000000402037824 */ /* 0x001fc600078e00ff */
[----:B------:R-:W-:Y:S01]  /*31b0*/  STG.E.U16 desc[UR30][R22.64], R11 ;  /* 0x0000000b16007986 */ /* 0x000fe2000c10151e */
[----:B------:R-:W-:Y:S08]  /*31c0*/  BAR.SYNC.DEFER_BLOCKING 0x0 ;  /* 0x0000000000007b1d */ /* 0x000ff00000010000 */
[----:B-1----:R-:W0:Y:S01]  /*31d0*/  LDC.64 R8, c[0x0][0x3a0] ;  /* 0x0000e800ff087b82 */ /* 0x002e220000000a00 */
[----:B------:R-:W-:Y:S07]  /*31e0*/  STSM.16.M88 [R17], R26 ;  /* 0x0000001a11007844 */ /* 0x000fee0000000000 */
[----:B------:R-:W-:Y:S01]  /*31f0*/  BAR.SYNC.DEFER_BLOCKING 0x0 ;  /* 0x0000000000007b1d */ /* 0x000fe20000010000 */
[----:B0-----:R-:W-:-:S04]  /*3200*/  IADD3 R2, P2, P3, R3, UR6, R8 ;  /* 0x0000000603027c10 */ /* 0x001fc8000fb5e008 */
[----:B------:R-:W-:Y:S01]  /*3210*/  IADD3.X R3, PT, PT, R0, UR5, R9, P2, P3 ;  /* 0x0000000500037c10 */ /* 0x000fe200097e6409 */
[----:B------:R-:W0:Y:S04]  /*3220*/  LDSM.16.M88 R5, [R16+UR14] ;  /* 0x0000000e1005783b */ /* 0x000e280008000000 */
[----:B0-----:R0:W-:Y:S01]  /*3230*/  @!P0 STG.E desc[UR30][R2.64], R5 ;  /* 0x0000000502008986 */ /* 0x0011e2000c10191e */
[----:B------:R-:W-:Y:S06]  /*3240*/  BAR.SYNC.DEFER_BLOCKING 0x0 ;  /* 0x0000000000007b1d */ /* 0x000fec0000010000 */
[----:B------:R-:W-:Y:S05]  /*3250*/  @P1 BRA `(.L_x_20) ;  /* 0x0000000000a01947 */ /* 0x000fea0003800000 */
[----:B------:R-:W1:Y:S01]  /*3260*/  S2UR UR5, SR_CgaCtaId ;  /* 0x00000000000579c3 */ /* 0x000e620000008800 */
[----:B------:R-:W-:Y:S01]  /*3270*/  NOP ;  /* 0x0000000000007918 */ /* 0x000fe20000000000 */
[----:B------:R-:W-:Y:S01]  /*3280*/  UMOV UR4, 0x50 ;  /* 0x0000005000047882 */ /* 0x000fe20000000000 */
[----:B------:R-:W-:Y:S02]  /*3290*/  IMAD.U32 R0, RZ, RZ, UR15 ;  /* 0x0000000fff007e24 */ /* 0x000fe4000f8e00ff */
[----:B0-----:R-:W-:Y:S02]  /*32a0*/  HFMA2 R3, -RZ, RZ, 0, 1.78813934326171875e-07 ;  /* 0x00000003ff037431 */ /* 0x001fe400000001ff */
[----:B------:R-:W-:Y:S01]  /*32b0*/  IMAD.MOV.U32 R7, RZ, RZ, 0x1 ;  /* 0x00000001ff077424 */ /* 0x000fe200078e00ff */
[----:B------:R-:W-:-:S04]  /*32c0*/  LOP3.LUT R0, R0, 0xffff, RZ, 0xc0, !PT ;  /* 0x0000ffff00007812 */ /* 0x000fc800078ec0ff */
[----:B------:R-:W-:-:S05]  /*32d0*/  SHF.R.U32.HI R0, RZ, 0x5, R0 ;  /* 0x00000005ff007819 */ /* 0x000fca0000011600 */
[----:B------:R-:W-:Y:S01]  /*32e0*/  VIADD R2, R0, 0x10 ;  /* 0x0000001000027836 */ /* 0x000fe20000000000 */
[----:B------:R-:W-:Y:S01]  /*32f0*/  SHF.L.U32 R0, R3, R0, RZ ;  /* 0x0000000003007219 */ /* 0x000fe200000006ff */
[----:B-1----:R-:W-:-:S03]  /*3300*/  ULEA UR6, UR5, UR4, 0x18 ;  /* 0x0000000405067291 */ /* 0x002fc6000f8ec0ff */
[----:B------:R-:W-:-:S04]  /*3310*/  SHF.L.U32 R3, R7, R2, RZ ;  /* 0x0000000207037219 */ /* 0x000fc800000006ff */
[----:B------:R-:W-:Y:S02]  /*3320*/  LOP3.LUT R0, R3, R0, RZ, 0xfc, !PT ;  /* 0x0000000003007212 */ /* 0x000fe400078efcff */
[----:B------:R-:W0:Y:S02]  /*3330*/  LDS R5, [UR6] ;  /* 0x00000006ff057984 */ /* 0x000e240008000800 */
[C---:B------:R-:W-:Y:S02]  /*3340*/  LOP3.LUT R2, R0.reuse, 0xffff, RZ, 0xc0, !PT ;  /* 0x0000ffff00027812 */ /* 0x040fe400078ec0ff */
[----:B0-----:R-:W-:-:S04]  /*3350*/  LOP3.LUT R3, R0, 0xffff, R5, 0x80, !PT ;  /* 0x0000ffff00037812 */ /* 0x001fc800078e8005 */
[----:B------:R-:W-:-:S13]  /*3360*/  ISETP.NE.AND P0, PT, R3, R2, PT ;  /* 0x000000020300720c */ /* 0x000fda0003f05270 */
[----:B------:R-:W-:Y:S05]  /*3370*/  @P0 BRA `(.L_x_21) ;  /* 0x0000000000500947 */ /* 0x000fea0003800000 */
[----:B------:R-:W-:Y:S02]  /*3380*/  SHF.R.U32.HI R5, RZ, 0x10, R5 ;  /* 0x00000010ff057819 */ /* 0x000fe40000011605 */
[----:B------:R-:W-:-:S04]  /*3390*/  SHF.R.U32.HI R2, RZ, 0x10, R0 ;  /* 0x00000010ff027819 */ /* 0x000fc80000011600 */
[----:B------:R-:W-:-:S04]  /*33a0*/  LOP3.LUT R5, R5, R2, RZ, 0xc0, !PT ;  /* 0x0000000205057212 */ /* 0x000fc800078ec0ff */
[----:B------:R-:W-:-:S13]  /*33b0*/  ISETP.NE.AND P0, PT, R5, R2, PT ;  /* 0x000000020500720c */ /* 0x000fda0003f05270 */
[----:B------:R-:W-:Y:S05]  /*33c0*/  @P0 BRA `(.L_x_22) ;  /* 0x0000000000300947 */ /* 0x000fea0003800000 */
[----:B------:R-:W-:Y:S01]  /*33d0*/  R2UR UR4, R0 ;  /* 0x00000000000472ca */ /* 0x000fe200000e0000 */
[----:B------:R-:W-:Y:S01]  /*33e0*/  VOTEU.ANY UR5, UPT, PT ;  /* 0x0000000000057886 */ /* 0x000fe200038e0100 */
[----:B------:R-:W0:Y:S01]  /*33f0*/  S2R R0, SR_LANEID ;  /* 0x0000000000007919 */ /* 0x000e220000000000 */
[----:B------:R-:W-:-:S10]  /*3400*/  UFLO.U32 UR5, UR5 ;  /* 0x00000005000572bd */ /* 0x000fd400080e0000 */
[----:B------:R-:W-:-:S06]  /*3410*/  ULOP3.LUT UR4, URZ, UR4, URZ, 0x33, !UPT ;  /* 0x00000004ff047292 */ /* 0x000fcc000f8e33ff */
[----:B------:R-:W-:-:S04]  /*3420*/  MOV R2, UR4 ;  /* 0x0000000400027c02 */ /* 0x000fc80008000f00 */
[----:B------:R-:W1:Y:S02]  /*3430*/  REDUX UR7, R2 ;  /* 0x00000000020773c4 */ /* 0x000e640000000000 */
[----:B------:R2:W-:Y:S01]  /*3440*/  UTCATOMSWS.AND URZ, UR4 ;  /* 0x0000000400ff79e3 */ /* 0x0005e20008000000 */
[----:B0-----:R-:W-:Y:S01]  /*3450*/  ISETP.EQ.U32.AND P0, PT, R0, UR5, PT ;  /* 0x0000000500007c0c */ /* 0x001fe2000bf02070 */
[----:B-1----:R-:W-:-:S12]  /*3460*/  IMAD.U32 R0, RZ, RZ, UR7 ;  /* 0x00000007ff007e24 */ /* 0x002fd8000f8e00ff */
[----:B------:R2:W-:Y:S01]  /*3470*/  @P0 ATOMS.AND RZ, [UR6], R0 ;  /* 0x00000000ffff098c */ /* 0x0005e2000a800006 */
[----:B------:R-:W-:Y:S05]  /*3480*/  BRA `(.L_x_20) ;  /* 0x0000000000147947 */ /* 0x000fea0003800000 */
.L_x_22:
[----:B------:R-:W-:-:S07]  /*3490*/  MOV R2, 0x34b0 ;  /* 0x000034b000027802 */ /* 0x000fce0000000f00 */
[----:B------:R-:W-:Y:S05]  /*34a0*/  CALL.REL.NOINC `($__internal_0_$__cuda_sm10x_tcgen05_guardrail_trap_col_being_dealloced_not_returned_by_alloc) ;  /* 0x0000000000447944 */ /* 0x000fea0003c00000 */
[----:B------:R-:W-:Y:S05]  /*34b0*/  BRA `(.L_x_20) ;  /* 0x0000000000087947 */ /* 0x000fea0003800000 */
.L_x_21:
[----:B------:R-:W-:-:S07]  /*34c0*/  MOV R2, 0x34e0 ;  /* 0x000034e000027802 */ /* 0x000fce0000000f00 */
[----:B------:R-:W-:Y:S05]  /*34d0*/  CALL.REL.NOINC `($__internal_2_$__cuda_sm10x_tcgen05_guardrail_trap_unallocated_columns_being_dealloced) ;  /* 0x0000000000507944 */ /* 0x000fea0003c00000 */
.L_x_20:
[----:B------:R-:W-:Y:S01]  /*34e0*/  NOP ;  /* 0x0000000000007918 */ /* 0x000fe20000000000 */
[----:B--2---:R-:W-:Y:S05]  /*34f0*/  EXIT ;  /* 0x000000000000794d */ /* 0x004fea0003800000 */
.L_x_8:
[----:B------:R-:W1:Y:S02]  /*3500*/  SYNCS.PHASECHK.TRANS64.TRYWAIT P0, [UR14+0x1800], RZ ;  /* 0x001800ffff0075a7 */ /* 0x000e64000800110e */
[----:B-1----:R-:W-:Y:S05]  /*3510*/  @!P0 BRA `(.L_x_8) ;  /* 0xfffffffc00f88947 */ /* 0x002fea000383ffff */
[----:B------:R-:W-:Y:S05]  /*3520*/  BRA `(.L_x_7) ;  /* 0xffffffd800647947 */ /* 0x000fea000383ffff */
.L_x_14:
[----:B------:R-:W2:Y:S02]  /*3530*/  SYNCS.PHASECHK.TRANS64.TRYWAIT P3, [UR14+0x2810], RZ ;  /* 0x002810ffff0075a7 */ /* 0x000ea4000806110e */
[----:B--2---:R-:W-:Y:S05]  /*3540*/  @!P3 BRA `(.L_x_14) ;  /* 0xfffffffc00f8b947 */ /* 0x004fea000383ffff */
[----:B------:R-:W-:Y:S05]  /*3550*/  BRA `(.L_x_23) ;  /* 0xffffffe8002c7947 */ /* 0x000fea000383ffff */
.L_x_15:
[----:B------:R-:W0:Y:S02]  /*3560*/  SYNCS.PHASECHK.TRANS64.TRYWAIT P3, [UR18], R44 ;  /* 0x0000002cff0075a7 */ /* 0x000e240008061112 */
[----:B0-----:R-:W-:Y:S05]  /*3570*/  @!P3 BRA `(.L_x_15) ;  /* 0xfffffffc00f8b947 */ /* 0x001fea000383ffff */
[----:B------:R-:W-:Y:S05]  /*3580*/  BRA `(.L_x_24) ;  /* 0xffffffec004c7947 */ /* 0x000fea000383ffff */
.L_x_19:
[----:B------:R-:W0:Y:S02]  /*3590*/  SYNCS.PHASECHK.TRANS64.TRYWAIT P0, [UR18], R4 ;  /* 0x00000004ff0075a7 */ /* 0x000e240008001112 */
[----:B0-----:R-:W-:Y:S05]  /*35a0*/  @!P0 BRA `(.L_x_19) ;  /* 0xfffffffc00f88947 */ /* 0x001fea000383ffff */
[----:B------:R-:W-:Y:S05]  /*35b0*/  BRA `(.L_x_18) ;  /* 0xfffffff000d07947 */ /* 0x000fea000383ffff */
        .weak           $__internal_0_$__cuda_sm10x_tcgen05_guardrail_trap_col_being_dealloced_not_returned_by_alloc
        .type           $__internal_0_$__cuda_sm10x_tcgen05_guardrail_trap_col_being_dealloced_not_returned_by_alloc,@function
        .size           $__internal_0_$__cuda_sm10x_tcgen05_guardrail_trap_col_being_dealloced_not_returned_by_alloc,($__internal_1_$__cuda_sm10x_tcgen05_guardrail_trap_phase_invalid_during_alloc - $__internal_0_$__cuda_sm10x_tcgen05_guardrail_trap_col_being_dealloced_not_returned_by_alloc)
$__internal_0_$__cuda_sm10x_tcgen05_guardrail_trap_col_being_dealloced_not_returned_by_alloc:
[----:B------:R-:W-:Y:S05]  /*35c0*/  BPT.TRAP 0x1 ;  /* 0x000000040000795c */ /* 0x000fea0000300000 */
[----:B------:R-:W-:-:S04]  /*35d0*/  IMAD.MOV.U32 R3, RZ, RZ, 0x0 ;  /* 0x00000000ff037424 */ /* 0x000fc800078e00ff */
[----:B------:R-:W-:Y:S05]  /*35e0*/  RET.REL.NODEC R2 `(attn_fwd) ;  /* 0xffffffc802847950 */ /* 0x000fea0003c3ffff */
        .weak           $__internal_1_$__cuda_sm10x_tcgen05_guardrail_trap_phase_invalid_during_alloc
        .type           $__internal_1_$__cuda_sm10x_tcgen05_guardrail_trap_phase_invalid_during_alloc,@function
        .size           $__internal_1_$__cuda_sm10x_tcgen05_guardrail_trap_phase_invalid_during_alloc,($__internal_2_$__cuda_sm10x_tcgen05_guardrail_trap_unallocated_columns_being_dealloced - $__internal_1_$__cuda_sm10x_tcgen05_guardrail_trap_phase_invalid_during_alloc)
$__internal_1_$__cuda_sm10x_tcgen05_guardrail_trap_phase_invalid_during_alloc:
[----:B------:R-:W-:Y:S05]  /*35f0*/  BPT.TRAP 0x1 ;  /* 0x000000040000795c */ /* 0x000fea0000300000 */
[----:B------:R-:W-:-:S04]  /*3600*/  MOV R3, 0x0 ;  /* 0x0000000000037802 */ /* 0x000fc80000000f00 */
[----:B------:R-:W-:Y:S05]  /*3610*/  RET.REL.NODEC R2 `(attn_fwd) ;  /* 0xffffffc802787950 */ /* 0x000fea0003c3ffff */
        .weak           $__internal_2_$__cuda_sm10x_tcgen05_guardrail_trap_unallocated_columns_being_dealloced
        .type           $__internal_2_$__cuda_sm10x_tcgen05_guardrail_trap_unallocated_columns_being_dealloced,@function
        .size           $__internal_2_$__cuda_sm10x_tcgen05_guardrail_trap_unallocated_columns_being_dealloced,(.L_x_28 - $__internal_2_$__cuda_sm10x_tcgen05_guardrail_trap_unallocated_columns_being_dealloced)
$__internal_2_$__cuda_sm10x_tcgen05_guardrail_trap_unallocated_columns_being_dealloced:
[----:B------:R-:W-:Y:S05]  /*3620*/  BPT.TRAP 0x1 ;  /* 0x000000040000795c */ /* 0x000fea0000300000 */
[----:B------:R-:W-:-:S04]  /*3630*/  IMAD.MOV.U32 R3, RZ, RZ, 0x0 ;  /* 0x00000000ff037424 */ /* 0x000fc800078e00ff */
[----:B------:R-:W-:Y:S05]  /*3640*/  RET.REL.NODEC R2 `(attn_fwd) ;  /* 0xffffffc8026c7950 */ /* 0x000fea0003c3ffff */
.L_x_25:
[----:B------:R-:W-:-:S00]  /*3650*/  BRA `(.L_x_25) ;  /* 0xfffffffc00fc7947 */ /* 0x000fc0000383ffff */
[----:B------:R-:W-:-:S00]  /*3660*/  NOP ;  /* 0x0000000000007918 */ /* 0x000fc00000000000 */
        /* <DEDUP_REMOVED lines=9> */
.L_x_28:


//--------------------- .nv.global.init           --------------------------
	.section	.nv.global.init,"aw",@progbits
.nv.global.init:
	.type		_$_str,@object
	.size		_$_str,(.L_3 - _$_str)
_$_str:
        /*0000*/ 	.byte	0x5f, 0x5f, 0x43, 0x55, 0x44, 0x41, 0x5f, 0x46, 0x54, 0x5a, 0x00
.L_3:


//--------------------- .nv.shared.attn_fwd       --------------------------
	.section	.nv.shared.attn_fwd,"aw",@nobits
	.sectionflags	@""
	.align	16
	.zero		1024


//--------------------- .nv.shared.reserved.0     --------------------------
	.section	.nv.shared.reserved.0,"aw",@nobits
	.align	8
	.weak		__nv_reservedSMEM_offset_0_alias
	.size		__nv_reservedSMEM_offset_0_alias, 0, 64
	.other		__nv_reservedSMEM_offset_0_alias,@"STO_CUDA_RESERVED_SHARED STV_DEFAULT"
__nv_reservedSMEM_offset_0_alias:
	.zero		0
.nv.shared.reserved.0:
	.zero		64
	.weak		__nv_reservedSMEM_allocation_phase
	.type		__nv_reservedSMEM_allocation_phase,@object
	.size		__nv_reservedSMEM_allocation_phase,(.L_0 - __nv_reservedSMEM_allocation_phase)
__nv_reservedSMEM_allocation_phase:
	.zero		1
.L_0:
	.zero		7
	.weak		__nv_reservedSMEM_devtool_atexit_pc
	.type		__nv_reservedSMEM_devtool_atexit_pc,@object
	.size		__nv_reservedSMEM_devtool_atexit_pc,(__nv_reservedSMEM_allocation_mask - __nv_reservedSMEM_devtool_atexit_pc)
__nv_reservedSMEM_devtool_atexit_pc:
	.zero		8
	.weak		__nv_reservedSMEM_allocation_mask
	.type		__nv_reservedSMEM_allocation_mask,@object
	.size		__nv_reservedSMEM_allocation_mask,(.L_2 - __nv_reservedSMEM_allocation_mask)
__nv_reservedSMEM_allocation_mask:
	.zero		4
.L_2:


//--------------------- .nv.constant0.attn_fwd    --------------------------
	.section	.nv.constant0.attn_fwd,"a",@progbits
	.sectionflags	@""
	.align	4
.nv.constant0.attn_fwd:
	.zero		1032


//--------------------- SYMBOLS --------------------------

	.type		.nv.reservedSmem.offset0,@object
	.size		.nv.reservedSmem.offset0,0x4
	.type		.nv.reservedSmem.cap,@object
	.size		.nv.reservedSmem.cap,0x4
